//
// Generated by NVIDIA NVVM Compiler
//
// Compiler Build ID: CL-36424714
// Cuda compilation tools, release 13.0, V13.0.88
// Based on NVVM 20.0.0
//

.version 9.0
.target sm_100
.address_size 64

	// .globl	_Z22equihash_wagner_kernelPKhjPjS1_
.extern .func  (.param .b64 func_retval0) malloc
(
	.param .b64 malloc_param_0
)
;
.extern .func free
(
	.param .b64 free_param_0
)
;
.const .align 8 .b8 d_blake2b_IV[64] = {8, 201, 188, 243, 103, 230, 9, 106, 59, 167, 202, 132, 133, 174, 103, 187, 43, 248, 148, 254, 114, 243, 110, 60, 241, 54, 29, 95, 58, 245, 79, 165, 209, 130, 230, 173, 127, 82, 14, 81, 31, 108, 62, 43, 140, 104, 5, 155, 107, 189, 65, 251, 171, 217, 131, 31, 121, 33, 126, 19, 25, 205, 224, 91};
.const .align 1 .b8 d_blake2b_sigma[192] = {0, 1, 2, 3, 4, 5, 6, 7, 8, 9, 10, 11, 12, 13, 14, 15, 14, 10, 4, 8, 9, 15, 13, 6, 1, 12, 0, 2, 11, 7, 5, 3, 11, 8, 12, 0, 5, 2, 15, 13, 10, 14, 3, 6, 7, 1, 9, 4, 7, 9, 3, 1, 13, 12, 11, 14, 2, 6, 5, 10, 4, 0, 15, 8, 9, 0, 5, 7, 2, 4, 10, 15, 14, 1, 11, 12, 6, 8, 3, 13, 2, 12, 6, 10, 0, 11, 8, 3, 4, 13, 7, 5, 15, 14, 1, 9, 12, 5, 1, 15, 14, 13, 4, 10, 0, 7, 6, 3, 9, 2, 8, 11, 13, 11, 7, 14, 12, 1, 3, 9, 5, 0, 15, 4, 8, 6, 2, 10, 6, 15, 14, 9, 11, 3, 0, 8, 12, 2, 13, 7, 1, 4, 10, 5, 10, 2, 8, 4, 7, 6, 1, 5, 15, 11, 9, 14, 3, 12, 13, 0, 0, 1, 2, 3, 4, 5, 6, 7, 8, 9, 10, 11, 12, 13, 14, 15, 14, 10, 4, 8, 9, 15, 13, 6, 1, 12, 0, 2, 11, 7, 5, 3};

.visible .entry _Z22equihash_wagner_kernelPKhjPjS1_(
	.param .u64 .ptr .align 1 _Z22equihash_wagner_kernelPKhjPjS1__param_0,
	.param .u32 _Z22equihash_wagner_kernelPKhjPjS1__param_1,
	.param .u64 .ptr .align 1 _Z22equihash_wagner_kernelPKhjPjS1__param_2,
	.param .u64 .ptr .align 1 _Z22equihash_wagner_kernelPKhjPjS1__param_3
)
{
	.local .align 16 .b8 	__local_depot0[848];
	.reg .b64 	%SP;
	.reg .b64 	%SPL;
	.reg .pred 	%p<99>;
	.reg .b16 	%rs<275>;
	.reg .b32 	%r<1029>;
	.reg .b64 	%rd<573>;

	mov.u64 	%SPL, __local_depot0;
	ld.param.u32 	%r78, [_Z22equihash_wagner_kernelPKhjPjS1__param_1];
	ld.param.u64 	%rd112, [_Z22equihash_wagner_kernelPKhjPjS1__param_3];
	cvta.to.global.u64 	%rd1, %rd112;
	add.u64 	%rd2, %SPL, 0;
	add.u64 	%rd3, %SPL, 128;
	add.u64 	%rd4, %SPL, 256;
	mov.u32 	%r79, %ctaid.x;
	mov.u32 	%r80, %tid.x;
	or.b32  	%r81, %r79, %r80;
	setp.ne.s32 	%p1, %r81, 0;
	@%p1 bra 	$L__BB0_106;
	{ // callseq 0, 0
	.param .b64 param0;
	st.param.b64 	[param0], 19005440;
	.param .b64 retval0;
	call.uni (retval0), 
	malloc, 
	(
	param0
	);
	ld.param.b64 	%rd116, [retval0];
	} // callseq 0
	setp.eq.s64 	%p2, %rd116, 0;
	@%p2 bra 	$L__BB0_106;
	cvt.u16.u32 	%rs1, %r78;
	shr.u32 	%r83, %r78, 8;
	cvt.u16.u32 	%rs2, %r83;
	{ .reg .b16 tmp; mov.b32 {tmp, %rs3}, %r78; }
	shr.u32 	%r84, %r78, 24;
	cvt.u16.u32 	%rs4, %r84;
	ld.const.u64 	%rd6, [d_blake2b_IV];
	ld.const.u64 	%rd7, [d_blake2b_IV+8];
	ld.const.u64 	%rd8, [d_blake2b_IV+16];
	ld.const.u64 	%rd9, [d_blake2b_IV+24];
	ld.const.u64 	%rd10, [d_blake2b_IV+32];
	ld.const.u64 	%rd11, [d_blake2b_IV+40];
	ld.const.u64 	%rd12, [d_blake2b_IV+48];
	mov.b32 	%r1012, 0;
	ld.const.u64 	%rd13, [d_blake2b_IV+56];
	prmt.b32 	%r327, %r328, %r329, 0x3340U;
	cvt.u32.u16 	%r333, %rs1;
	prmt.b32 	%r334, %r333, %r335, 0x3340U;
	prmt.b32 	%r29, %r334, %r327, 0x5410U;
	cvt.u32.u16 	%r336, %rs2;
	bfi.b32 	%r33, %r336, %r29, 8, 8;
	cvt.u32.u16 	%r337, %rs3;
	bfi.b32 	%r37, %r337, %r33, 16, 8;
	cvt.u32.u16 	%r338, %rs4;
	bfi.b32 	%r41, %r338, %r37, 24, 8;
	prmt.b32 	%r339, %r337, %r338, 0x3340U;
$L__BB0_3:
	ld.param.u64 	%rd537, [_Z22equihash_wagner_kernelPKhjPjS1__param_0];
	xor.b64  	%rd554, %rd6, 16859136;
	xor.b64  	%rd541, %rd13, 30064771264;
	xor.b64  	%rd545, %rd12, 6300342813257196378;
	xor.b64  	%rd552, %rd10, 128;
	mul.wide.u32 	%rd117, %r1012, 580;
	add.s64 	%rd18, %rd116, %rd117;
	st.u32 	[%rd18], %r1012;
	mov.b32 	%r86, 1;
	st.u32 	[%rd18+576], %r86;
	cvta.to.global.u64 	%rd118, %rd537;
	ld.global.u8 	%r87, [%rd118+15];
	ld.global.u8 	%r88, [%rd118+14];
	prmt.b32 	%r89, %r88, %r87, 0x3340U;
	ld.global.u8 	%r90, [%rd118+13];
	ld.global.u8 	%r91, [%rd118+12];
	prmt.b32 	%r92, %r91, %r90, 0x3340U;
	prmt.b32 	%r93, %r92, %r89, 0x5410U;
	ld.global.u8 	%r94, [%rd118+11];
	ld.global.u8 	%r95, [%rd118+10];
	prmt.b32 	%r96, %r95, %r94, 0x3340U;
	ld.global.u8 	%r97, [%rd118+9];
	ld.global.u8 	%r98, [%rd118+8];
	prmt.b32 	%r99, %r98, %r97, 0x3340U;
	prmt.b32 	%r100, %r99, %r96, 0x5410U;
	ld.global.u8 	%r101, [%rd118+7];
	ld.global.u8 	%r102, [%rd118+6];
	prmt.b32 	%r103, %r102, %r101, 0x3340U;
	ld.global.u8 	%r104, [%rd118+5];
	ld.global.u8 	%r105, [%rd118+4];
	prmt.b32 	%r106, %r105, %r104, 0x3340U;
	prmt.b32 	%r107, %r106, %r103, 0x5410U;
	ld.global.u8 	%r108, [%rd118+3];
	ld.global.u8 	%r109, [%rd118+2];
	prmt.b32 	%r110, %r109, %r108, 0x3340U;
	ld.global.u8 	%r111, [%rd118+1];
	ld.global.u8 	%r112, [%rd118];
	prmt.b32 	%r113, %r112, %r111, 0x3340U;
	prmt.b32 	%r114, %r113, %r110, 0x5410U;
	st.local.v4.b32 	[%rd2], {%r114, %r107, %r100, %r93};
	ld.global.u8 	%r115, [%rd118+31];
	ld.global.u8 	%r116, [%rd118+30];
	prmt.b32 	%r117, %r116, %r115, 0x3340U;
	ld.global.u8 	%r118, [%rd118+29];
	ld.global.u8 	%r119, [%rd118+28];
	prmt.b32 	%r120, %r119, %r118, 0x3340U;
	prmt.b32 	%r121, %r120, %r117, 0x5410U;
	ld.global.u8 	%r122, [%rd118+27];
	ld.global.u8 	%r123, [%rd118+26];
	prmt.b32 	%r124, %r123, %r122, 0x3340U;
	ld.global.u8 	%r125, [%rd118+25];
	ld.global.u8 	%r126, [%rd118+24];
	prmt.b32 	%r127, %r126, %r125, 0x3340U;
	prmt.b32 	%r128, %r127, %r124, 0x5410U;
	ld.global.u8 	%r129, [%rd118+23];
	ld.global.u8 	%r130, [%rd118+22];
	prmt.b32 	%r131, %r130, %r129, 0x3340U;
	ld.global.u8 	%r132, [%rd118+21];
	ld.global.u8 	%r133, [%rd118+20];
	prmt.b32 	%r134, %r133, %r132, 0x3340U;
	prmt.b32 	%r135, %r134, %r131, 0x5410U;
	ld.global.u8 	%r136, [%rd118+19];
	ld.global.u8 	%r137, [%rd118+18];
	prmt.b32 	%r138, %r137, %r136, 0x3340U;
	ld.global.u8 	%r139, [%rd118+17];
	ld.global.u8 	%r140, [%rd118+16];
	prmt.b32 	%r141, %r140, %r139, 0x3340U;
	prmt.b32 	%r142, %r141, %r138, 0x5410U;
	st.local.v4.b32 	[%rd2+16], {%r142, %r135, %r128, %r121};
	ld.global.u8 	%r143, [%rd118+47];
	ld.global.u8 	%r144, [%rd118+46];
	prmt.b32 	%r145, %r144, %r143, 0x3340U;
	ld.global.u8 	%r146, [%rd118+45];
	ld.global.u8 	%r147, [%rd118+44];
	prmt.b32 	%r148, %r147, %r146, 0x3340U;
	prmt.b32 	%r149, %r148, %r145, 0x5410U;
	ld.global.u8 	%r150, [%rd118+43];
	ld.global.u8 	%r151, [%rd118+42];
	prmt.b32 	%r152, %r151, %r150, 0x3340U;
	ld.global.u8 	%r153, [%rd118+41];
	ld.global.u8 	%r154, [%rd118+40];
	prmt.b32 	%r155, %r154, %r153, 0x3340U;
	prmt.b32 	%r156, %r155, %r152, 0x5410U;
	ld.global.u8 	%r157, [%rd118+39];
	ld.global.u8 	%r158, [%rd118+38];
	prmt.b32 	%r159, %r158, %r157, 0x3340U;
	ld.global.u8 	%r160, [%rd118+37];
	ld.global.u8 	%r161, [%rd118+36];
	prmt.b32 	%r162, %r161, %r160, 0x3340U;
	prmt.b32 	%r163, %r162, %r159, 0x5410U;
	ld.global.u8 	%r164, [%rd118+35];
	ld.global.u8 	%r165, [%rd118+34];
	prmt.b32 	%r166, %r165, %r164, 0x3340U;
	ld.global.u8 	%r167, [%rd118+33];
	ld.global.u8 	%r168, [%rd118+32];
	prmt.b32 	%r169, %r168, %r167, 0x3340U;
	prmt.b32 	%r170, %r169, %r166, 0x5410U;
	st.local.v4.b32 	[%rd2+32], {%r170, %r163, %r156, %r149};
	ld.global.u8 	%r171, [%rd118+63];
	ld.global.u8 	%r172, [%rd118+62];
	prmt.b32 	%r173, %r172, %r171, 0x3340U;
	ld.global.u8 	%r174, [%rd118+61];
	ld.global.u8 	%r175, [%rd118+60];
	prmt.b32 	%r176, %r175, %r174, 0x3340U;
	prmt.b32 	%r177, %r176, %r173, 0x5410U;
	ld.global.u8 	%r178, [%rd118+59];
	ld.global.u8 	%r179, [%rd118+58];
	prmt.b32 	%r180, %r179, %r178, 0x3340U;
	ld.global.u8 	%r181, [%rd118+57];
	ld.global.u8 	%r182, [%rd118+56];
	prmt.b32 	%r183, %r182, %r181, 0x3340U;
	prmt.b32 	%r184, %r183, %r180, 0x5410U;
	ld.global.u8 	%r185, [%rd118+55];
	ld.global.u8 	%r186, [%rd118+54];
	prmt.b32 	%r187, %r186, %r185, 0x3340U;
	ld.global.u8 	%r188, [%rd118+53];
	ld.global.u8 	%r189, [%rd118+52];
	prmt.b32 	%r190, %r189, %r188, 0x3340U;
	prmt.b32 	%r191, %r190, %r187, 0x5410U;
	ld.global.u8 	%r192, [%rd118+51];
	ld.global.u8 	%r193, [%rd118+50];
	prmt.b32 	%r194, %r193, %r192, 0x3340U;
	ld.global.u8 	%r195, [%rd118+49];
	ld.global.u8 	%r196, [%rd118+48];
	prmt.b32 	%r197, %r196, %r195, 0x3340U;
	prmt.b32 	%r198, %r197, %r194, 0x5410U;
	st.local.v4.b32 	[%rd2+48], {%r198, %r191, %r184, %r177};
	ld.global.u8 	%r199, [%rd118+79];
	ld.global.u8 	%r200, [%rd118+78];
	prmt.b32 	%r201, %r200, %r199, 0x3340U;
	ld.global.u8 	%r202, [%rd118+77];
	ld.global.u8 	%r203, [%rd118+76];
	prmt.b32 	%r204, %r203, %r202, 0x3340U;
	prmt.b32 	%r205, %r204, %r201, 0x5410U;
	ld.global.u8 	%r206, [%rd118+75];
	ld.global.u8 	%r207, [%rd118+74];
	prmt.b32 	%r208, %r207, %r206, 0x3340U;
	ld.global.u8 	%r209, [%rd118+73];
	ld.global.u8 	%r210, [%rd118+72];
	prmt.b32 	%r211, %r210, %r209, 0x3340U;
	prmt.b32 	%r212, %r211, %r208, 0x5410U;
	ld.global.u8 	%r213, [%rd118+71];
	ld.global.u8 	%r214, [%rd118+70];
	prmt.b32 	%r215, %r214, %r213, 0x3340U;
	ld.global.u8 	%r216, [%rd118+69];
	ld.global.u8 	%r217, [%rd118+68];
	prmt.b32 	%r218, %r217, %r216, 0x3340U;
	prmt.b32 	%r219, %r218, %r215, 0x5410U;
	ld.global.u8 	%r220, [%rd118+67];
	ld.global.u8 	%r221, [%rd118+66];
	prmt.b32 	%r222, %r221, %r220, 0x3340U;
	ld.global.u8 	%r223, [%rd118+65];
	ld.global.u8 	%r224, [%rd118+64];
	prmt.b32 	%r225, %r224, %r223, 0x3340U;
	prmt.b32 	%r226, %r225, %r222, 0x5410U;
	st.local.v4.b32 	[%rd2+64], {%r226, %r219, %r212, %r205};
	ld.global.u8 	%r227, [%rd118+95];
	ld.global.u8 	%r228, [%rd118+94];
	prmt.b32 	%r229, %r228, %r227, 0x3340U;
	ld.global.u8 	%r230, [%rd118+93];
	ld.global.u8 	%r231, [%rd118+92];
	prmt.b32 	%r232, %r231, %r230, 0x3340U;
	prmt.b32 	%r233, %r232, %r229, 0x5410U;
	ld.global.u8 	%r234, [%rd118+91];
	ld.global.u8 	%r235, [%rd118+90];
	prmt.b32 	%r236, %r235, %r234, 0x3340U;
	ld.global.u8 	%r237, [%rd118+89];
	ld.global.u8 	%r238, [%rd118+88];
	prmt.b32 	%r239, %r238, %r237, 0x3340U;
	prmt.b32 	%r240, %r239, %r236, 0x5410U;
	ld.global.u8 	%r241, [%rd118+87];
	ld.global.u8 	%r242, [%rd118+86];
	prmt.b32 	%r243, %r242, %r241, 0x3340U;
	ld.global.u8 	%r244, [%rd118+85];
	ld.global.u8 	%r245, [%rd118+84];
	prmt.b32 	%r246, %r245, %r244, 0x3340U;
	prmt.b32 	%r247, %r246, %r243, 0x5410U;
	ld.global.u8 	%r248, [%rd118+83];
	ld.global.u8 	%r249, [%rd118+82];
	prmt.b32 	%r250, %r249, %r248, 0x3340U;
	ld.global.u8 	%r251, [%rd118+81];
	ld.global.u8 	%r252, [%rd118+80];
	prmt.b32 	%r253, %r252, %r251, 0x3340U;
	prmt.b32 	%r254, %r253, %r250, 0x5410U;
	st.local.v4.b32 	[%rd2+80], {%r254, %r247, %r240, %r233};
	ld.global.u8 	%r255, [%rd118+111];
	ld.global.u8 	%r256, [%rd118+110];
	prmt.b32 	%r257, %r256, %r255, 0x3340U;
	ld.global.u8 	%r258, [%rd118+109];
	ld.global.u8 	%r259, [%rd118+108];
	prmt.b32 	%r260, %r259, %r258, 0x3340U;
	prmt.b32 	%r261, %r260, %r257, 0x5410U;
	ld.global.u8 	%r262, [%rd118+107];
	ld.global.u8 	%r263, [%rd118+106];
	prmt.b32 	%r264, %r263, %r262, 0x3340U;
	ld.global.u8 	%r265, [%rd118+105];
	ld.global.u8 	%r266, [%rd118+104];
	prmt.b32 	%r267, %r266, %r265, 0x3340U;
	prmt.b32 	%r268, %r267, %r264, 0x5410U;
	ld.global.u8 	%r269, [%rd118+103];
	ld.global.u8 	%r270, [%rd118+102];
	prmt.b32 	%r271, %r270, %r269, 0x3340U;
	ld.global.u8 	%r272, [%rd118+101];
	ld.global.u8 	%r273, [%rd118+100];
	prmt.b32 	%r274, %r273, %r272, 0x3340U;
	prmt.b32 	%r275, %r274, %r271, 0x5410U;
	ld.global.u8 	%r276, [%rd118+99];
	ld.global.u8 	%r277, [%rd118+98];
	prmt.b32 	%r278, %r277, %r276, 0x3340U;
	ld.global.u8 	%r279, [%rd118+97];
	ld.global.u8 	%r280, [%rd118+96];
	prmt.b32 	%r281, %r280, %r279, 0x3340U;
	prmt.b32 	%r282, %r281, %r278, 0x5410U;
	st.local.v4.b32 	[%rd2+96], {%r282, %r275, %r268, %r261};
	ld.global.u8 	%r283, [%rd118+127];
	ld.global.u8 	%r284, [%rd118+126];
	prmt.b32 	%r285, %r284, %r283, 0x3340U;
	ld.global.u8 	%r286, [%rd118+125];
	ld.global.u8 	%r287, [%rd118+124];
	prmt.b32 	%r288, %r287, %r286, 0x3340U;
	prmt.b32 	%r289, %r288, %r285, 0x5410U;
	ld.global.u8 	%r290, [%rd118+123];
	ld.global.u8 	%r291, [%rd118+122];
	prmt.b32 	%r292, %r291, %r290, 0x3340U;
	ld.global.u8 	%r293, [%rd118+121];
	ld.global.u8 	%r294, [%rd118+120];
	prmt.b32 	%r295, %r294, %r293, 0x3340U;
	prmt.b32 	%r296, %r295, %r292, 0x5410U;
	ld.global.u8 	%r297, [%rd118+119];
	ld.global.u8 	%r298, [%rd118+118];
	prmt.b32 	%r299, %r298, %r297, 0x3340U;
	ld.global.u8 	%r300, [%rd118+117];
	ld.global.u8 	%r301, [%rd118+116];
	prmt.b32 	%r302, %r301, %r300, 0x3340U;
	prmt.b32 	%r303, %r302, %r299, 0x5410U;
	ld.global.u8 	%r304, [%rd118+115];
	ld.global.u8 	%r305, [%rd118+114];
	prmt.b32 	%r306, %r305, %r304, 0x3340U;
	ld.global.u8 	%r307, [%rd118+113];
	ld.global.u8 	%r308, [%rd118+112];
	prmt.b32 	%r309, %r308, %r307, 0x3340U;
	prmt.b32 	%r310, %r309, %r306, 0x5410U;
	st.local.v4.b32 	[%rd2+112], {%r310, %r303, %r296, %r289};
	ld.global.u8 	%rs5, [%rd118+128];
	ld.global.u8 	%rs6, [%rd118+129];
	ld.global.u8 	%rs7, [%rd118+130];
	ld.global.u8 	%rs8, [%rd118+131];
	ld.global.u8 	%rs9, [%rd118+132];
	ld.global.u8 	%rs10, [%rd118+133];
	ld.global.u8 	%rs11, [%rd118+134];
	ld.global.u8 	%rs12, [%rd118+135];
	ld.global.u8 	%rs13, [%rd118+136];
	ld.global.u8 	%rs14, [%rd118+137];
	ld.global.u8 	%rs15, [%rd118+138];
	ld.global.u8 	%rs16, [%rd118+139];
	cvt.u32.u16 	%r311, %rs7;
	prmt.b32 	%r312, %r311, %r313, 0x3340U;
	cvt.u32.u16 	%r314, %rs6;
	cvt.u32.u16 	%r315, %rs5;
	prmt.b32 	%r316, %r315, %r314, 0x3340U;
	prmt.b32 	%r2, %r316, %r312, 0x5410U;
	cvt.u32.u16 	%r317, %rs8;
	bfi.b32 	%r38, %r317, %r2, 24, 8;
	cvt.u32.u16 	%r318, %rs12;
	cvt.u32.u16 	%r319, %rs11;
	prmt.b32 	%r320, %r319, %r318, 0x3340U;
	cvt.u32.u16 	%r321, %rs10;
	cvt.u32.u16 	%r322, %rs9;
	prmt.b32 	%r323, %r322, %r321, 0x3340U;
	prmt.b32 	%r39, %r323, %r320, 0x5410U;
	cvt.u32.u16 	%r324, %rs13;
	prmt.b32 	%r325, %r324, %r326, 0x3340U;
	prmt.b32 	%r12, %r325, %r327, 0x5410U;
	cvt.u32.u16 	%r330, %rs14;
	bfi.b32 	%r16, %r330, %r12, 8, 8;
	cvt.u32.u16 	%r331, %rs15;
	bfi.b32 	%r20, %r331, %r16, 16, 8;
	cvt.u32.u16 	%r332, %rs16;
	bfi.b32 	%r40, %r332, %r20, 24, 8;
	prmt.b32 	%r340, %r333, %r336, 0x3340U;
	prmt.b32 	%r341, %r340, %r339, 0x5410U;
	prmt.b32 	%r342, %r331, %r332, 0x3340U;
	prmt.b32 	%r343, %r324, %r330, 0x3340U;
	prmt.b32 	%r344, %r343, %r342, 0x5410U;
	prmt.b32 	%r345, %r311, %r317, 0x3340U;
	prmt.b32 	%r346, %r316, %r345, 0x5410U;
	st.local.v4.b32 	[%rd2+128], {%r346, %r39, %r344, %r341};
	cvt.u16.u32 	%rs17, %r1012;
	shr.u32 	%r347, %r1012, 8;
	cvt.u16.u32 	%rs18, %r347;
	prmt.b32 	%r348, %r1012, %r347, 0x3340U;
	mov.b32 	%r1013, 0;
	prmt.b32 	%r349, %r1013, 0, 0x3340U;
	prmt.b32 	%r350, %r348, %r349, 0x5410U;
	st.local.u32 	[%rd2+144], %r350;
	mov.u64 	%rd539, %rd9;
	mov.u64 	%rd540, %rd13;
	mov.u64 	%rd542, %rd9;
	mov.u64 	%rd543, %rd8;
	mov.u64 	%rd544, %rd12;
	mov.u64 	%rd546, %rd8;
	mov.u64 	%rd547, %rd7;
	mov.u64 	%rd548, %rd11;
	mov.u64 	%rd549, %rd11;
	mov.u64 	%rd550, %rd7;
	mov.u64 	%rd551, %rd6;
	mov.u64 	%rd553, %rd10;
$L__BB0_4:
	mul.wide.u32 	%rd119, %r1013, 16;
	mov.u64 	%rd120, d_blake2b_sigma;
	add.s64 	%rd121, %rd120, %rd119;
	ld.const.u8 	%r351, [%rd121];
	mul.wide.u32 	%rd122, %r351, 8;
	add.s64 	%rd123, %rd2, %rd122;
	ld.local.u64 	%rd124, [%rd123];
	ld.const.u8 	%r352, [%rd121+1];
	mul.wide.u32 	%rd125, %r352, 8;
	add.s64 	%rd126, %rd2, %rd125;
	ld.local.u64 	%rd127, [%rd126];
	add.s64 	%rd128, %rd554, %rd124;
	add.s64 	%rd129, %rd128, %rd553;
	xor.b64  	%rd130, %rd552, %rd129;
	mov.b64 	{%r353, %r354}, %rd130;
	mov.b64 	%rd131, {%r354, %r353};
	add.s64 	%rd132, %rd551, %rd131;
	xor.b64  	%rd133, %rd553, %rd132;
	mov.b64 	{%r355, %r356}, %rd133;
	shf.l.wrap.b32 	%r357, %r356, %r355, 8;
	shf.l.wrap.b32 	%r358, %r355, %r356, 8;
	mov.b64 	%rd134, {%r358, %r357};
	add.s64 	%rd135, %rd134, %rd127;
	add.s64 	%rd136, %rd135, %rd129;
	xor.b64  	%rd137, %rd131, %rd136;
	mov.b64 	{%r359, %r360}, %rd137;
	shf.l.wrap.b32 	%r361, %r360, %r359, 16;
	shf.l.wrap.b32 	%r362, %r359, %r360, 16;
	mov.b64 	%rd138, {%r362, %r361};
	add.s64 	%rd139, %rd132, %rd138;
	xor.b64  	%rd140, %rd134, %rd139;
	mov.b64 	{%r363, %r364}, %rd140;
	shf.l.wrap.b32 	%r365, %r363, %r364, 1;
	shf.l.wrap.b32 	%r366, %r364, %r363, 1;
	mov.b64 	%rd141, {%r366, %r365};
	ld.const.u8 	%r367, [%rd121+2];
	mul.wide.u32 	%rd142, %r367, 8;
	add.s64 	%rd143, %rd2, %rd142;
	ld.local.u64 	%rd144, [%rd143];
	ld.const.u8 	%r368, [%rd121+3];
	mul.wide.u32 	%rd145, %r368, 8;
	add.s64 	%rd146, %rd2, %rd145;
	ld.local.u64 	%rd147, [%rd146];
	add.s64 	%rd148, %rd550, %rd144;
	add.s64 	%rd149, %rd148, %rd549;
	xor.b64  	%rd150, %rd548, %rd149;
	mov.b64 	{%r369, %r370}, %rd150;
	mov.b64 	%rd151, {%r370, %r369};
	add.s64 	%rd152, %rd547, %rd151;
	xor.b64  	%rd153, %rd549, %rd152;
	mov.b64 	{%r371, %r372}, %rd153;
	shf.l.wrap.b32 	%r373, %r372, %r371, 8;
	shf.l.wrap.b32 	%r374, %r371, %r372, 8;
	mov.b64 	%rd154, {%r374, %r373};
	add.s64 	%rd155, %rd154, %rd147;
	add.s64 	%rd156, %rd155, %rd149;
	xor.b64  	%rd157, %rd151, %rd156;
	mov.b64 	{%r375, %r376}, %rd157;
	shf.l.wrap.b32 	%r377, %r376, %r375, 16;
	shf.l.wrap.b32 	%r378, %r375, %r376, 16;
	mov.b64 	%rd158, {%r378, %r377};
	add.s64 	%rd159, %rd152, %rd158;
	xor.b64  	%rd160, %rd154, %rd159;
	mov.b64 	{%r379, %r380}, %rd160;
	shf.l.wrap.b32 	%r381, %r379, %r380, 1;
	shf.l.wrap.b32 	%r382, %r380, %r379, 1;
	mov.b64 	%rd161, {%r382, %r381};
	ld.const.u8 	%r383, [%rd121+4];
	mul.wide.u32 	%rd162, %r383, 8;
	add.s64 	%rd163, %rd2, %rd162;
	ld.local.u64 	%rd164, [%rd163];
	ld.const.u8 	%r384, [%rd121+5];
	mul.wide.u32 	%rd165, %r384, 8;
	add.s64 	%rd166, %rd2, %rd165;
	ld.local.u64 	%rd167, [%rd166];
	add.s64 	%rd168, %rd546, %rd164;
	add.s64 	%rd169, %rd168, %rd545;
	xor.b64  	%rd170, %rd544, %rd169;
	mov.b64 	{%r385, %r386}, %rd170;
	mov.b64 	%rd171, {%r386, %r385};
	add.s64 	%rd172, %rd543, %rd171;
	xor.b64  	%rd173, %rd545, %rd172;
	mov.b64 	{%r387, %r388}, %rd173;
	shf.l.wrap.b32 	%r389, %r388, %r387, 8;
	shf.l.wrap.b32 	%r390, %r387, %r388, 8;
	mov.b64 	%rd174, {%r390, %r389};
	add.s64 	%rd175, %rd174, %rd167;
	add.s64 	%rd176, %rd175, %rd169;
	xor.b64  	%rd177, %rd171, %rd176;
	mov.b64 	{%r391, %r392}, %rd177;
	shf.l.wrap.b32 	%r393, %r392, %r391, 16;
	shf.l.wrap.b32 	%r394, %r391, %r392, 16;
	mov.b64 	%rd178, {%r394, %r393};
	add.s64 	%rd179, %rd172, %rd178;
	xor.b64  	%rd180, %rd174, %rd179;
	mov.b64 	{%r395, %r396}, %rd180;
	shf.l.wrap.b32 	%r397, %r395, %r396, 1;
	shf.l.wrap.b32 	%r398, %r396, %r395, 1;
	mov.b64 	%rd181, {%r398, %r397};
	ld.const.u8 	%r399, [%rd121+6];
	mul.wide.u32 	%rd182, %r399, 8;
	add.s64 	%rd183, %rd2, %rd182;
	ld.local.u64 	%rd184, [%rd183];
	ld.const.u8 	%r400, [%rd121+7];
	mul.wide.u32 	%rd185, %r400, 8;
	add.s64 	%rd186, %rd2, %rd185;
	ld.local.u64 	%rd187, [%rd186];
	add.s64 	%rd188, %rd542, %rd184;
	add.s64 	%rd189, %rd188, %rd541;
	xor.b64  	%rd190, %rd540, %rd189;
	mov.b64 	{%r401, %r402}, %rd190;
	mov.b64 	%rd191, {%r402, %r401};
	add.s64 	%rd192, %rd539, %rd191;
	xor.b64  	%rd193, %rd541, %rd192;
	mov.b64 	{%r403, %r404}, %rd193;
	shf.l.wrap.b32 	%r405, %r404, %r403, 8;
	shf.l.wrap.b32 	%r406, %r403, %r404, 8;
	mov.b64 	%rd194, {%r406, %r405};
	add.s64 	%rd195, %rd194, %rd187;
	add.s64 	%rd196, %rd195, %rd189;
	xor.b64  	%rd197, %rd191, %rd196;
	mov.b64 	{%r407, %r408}, %rd197;
	shf.l.wrap.b32 	%r409, %r408, %r407, 16;
	shf.l.wrap.b32 	%r410, %r407, %r408, 16;
	mov.b64 	%rd198, {%r410, %r409};
	add.s64 	%rd199, %rd192, %rd198;
	xor.b64  	%rd200, %rd194, %rd199;
	mov.b64 	{%r411, %r412}, %rd200;
	shf.l.wrap.b32 	%r413, %r411, %r412, 1;
	shf.l.wrap.b32 	%r414, %r412, %r411, 1;
	mov.b64 	%rd201, {%r414, %r413};
	ld.const.u8 	%r415, [%rd121+8];
	mul.wide.u32 	%rd202, %r415, 8;
	add.s64 	%rd203, %rd2, %rd202;
	ld.local.u64 	%rd204, [%rd203];
	ld.const.u8 	%r416, [%rd121+9];
	mul.wide.u32 	%rd205, %r416, 8;
	add.s64 	%rd206, %rd2, %rd205;
	ld.local.u64 	%rd207, [%rd206];
	add.s64 	%rd208, %rd136, %rd204;
	add.s64 	%rd209, %rd208, %rd161;
	xor.b64  	%rd210, %rd198, %rd209;
	mov.b64 	{%r417, %r418}, %rd210;
	mov.b64 	%rd211, {%r418, %r417};
	add.s64 	%rd212, %rd179, %rd211;
	xor.b64  	%rd213, %rd161, %rd212;
	mov.b64 	{%r419, %r420}, %rd213;
	shf.l.wrap.b32 	%r421, %r420, %r419, 8;
	shf.l.wrap.b32 	%r422, %r419, %r420, 8;
	mov.b64 	%rd214, {%r422, %r421};
	add.s64 	%rd215, %rd214, %rd207;
	add.s64 	%rd554, %rd215, %rd209;
	xor.b64  	%rd216, %rd211, %rd554;
	mov.b64 	{%r423, %r424}, %rd216;
	shf.l.wrap.b32 	%r425, %r424, %r423, 16;
	shf.l.wrap.b32 	%r426, %r423, %r424, 16;
	mov.b64 	%rd540, {%r426, %r425};
	add.s64 	%rd543, %rd212, %rd540;
	xor.b64  	%rd217, %rd214, %rd543;
	mov.b64 	{%r427, %r428}, %rd217;
	shf.l.wrap.b32 	%r429, %r427, %r428, 1;
	shf.l.wrap.b32 	%r430, %r428, %r427, 1;
	mov.b64 	%rd549, {%r430, %r429};
	ld.const.u8 	%r431, [%rd121+10];
	mul.wide.u32 	%rd218, %r431, 8;
	add.s64 	%rd219, %rd2, %rd218;
	ld.local.u64 	%rd220, [%rd219];
	ld.const.u8 	%r432, [%rd121+11];
	mul.wide.u32 	%rd221, %r432, 8;
	add.s64 	%rd222, %rd2, %rd221;
	ld.local.u64 	%rd223, [%rd222];
	add.s64 	%rd224, %rd156, %rd220;
	add.s64 	%rd225, %rd224, %rd181;
	xor.b64  	%rd226, %rd138, %rd225;
	mov.b64 	{%r433, %r434}, %rd226;
	mov.b64 	%rd227, {%r434, %r433};
	add.s64 	%rd228, %rd199, %rd227;
	xor.b64  	%rd229, %rd181, %rd228;
	mov.b64 	{%r435, %r436}, %rd229;
	shf.l.wrap.b32 	%r437, %r436, %r435, 8;
	shf.l.wrap.b32 	%r438, %r435, %r436, 8;
	mov.b64 	%rd230, {%r438, %r437};
	add.s64 	%rd231, %rd230, %rd223;
	add.s64 	%rd550, %rd231, %rd225;
	xor.b64  	%rd232, %rd227, %rd550;
	mov.b64 	{%r439, %r440}, %rd232;
	shf.l.wrap.b32 	%r441, %r440, %r439, 16;
	shf.l.wrap.b32 	%r442, %r439, %r440, 16;
	mov.b64 	%rd552, {%r442, %r441};
	add.s64 	%rd539, %rd228, %rd552;
	xor.b64  	%rd233, %rd230, %rd539;
	mov.b64 	{%r443, %r444}, %rd233;
	shf.l.wrap.b32 	%r445, %r443, %r444, 1;
	shf.l.wrap.b32 	%r446, %r444, %r443, 1;
	mov.b64 	%rd545, {%r446, %r445};
	ld.const.u8 	%r447, [%rd121+12];
	mul.wide.u32 	%rd234, %r447, 8;
	add.s64 	%rd235, %rd2, %rd234;
	ld.local.u64 	%rd236, [%rd235];
	ld.const.u8 	%r448, [%rd121+13];
	mul.wide.u32 	%rd237, %r448, 8;
	add.s64 	%rd238, %rd2, %rd237;
	ld.local.u64 	%rd239, [%rd238];
	add.s64 	%rd240, %rd176, %rd236;
	add.s64 	%rd241, %rd240, %rd201;
	xor.b64  	%rd242, %rd158, %rd241;
	mov.b64 	{%r449, %r450}, %rd242;
	mov.b64 	%rd243, {%r450, %r449};
	add.s64 	%rd244, %rd139, %rd243;
	xor.b64  	%rd245, %rd201, %rd244;
	mov.b64 	{%r451, %r452}, %rd245;
	shf.l.wrap.b32 	%r453, %r452, %r451, 8;
	shf.l.wrap.b32 	%r454, %r451, %r452, 8;
	mov.b64 	%rd246, {%r454, %r453};
	add.s64 	%rd247, %rd246, %rd239;
	add.s64 	%rd546, %rd247, %rd241;
	xor.b64  	%rd248, %rd243, %rd546;
	mov.b64 	{%r455, %r456}, %rd248;
	shf.l.wrap.b32 	%r457, %r456, %r455, 16;
	shf.l.wrap.b32 	%r458, %r455, %r456, 16;
	mov.b64 	%rd548, {%r458, %r457};
	add.s64 	%rd551, %rd244, %rd548;
	xor.b64  	%rd249, %rd246, %rd551;
	mov.b64 	{%r459, %r460}, %rd249;
	shf.l.wrap.b32 	%r461, %r459, %r460, 1;
	shf.l.wrap.b32 	%r462, %r460, %r459, 1;
	mov.b64 	%rd541, {%r462, %r461};
	ld.const.u8 	%r463, [%rd121+14];
	mul.wide.u32 	%rd250, %r463, 8;
	add.s64 	%rd251, %rd2, %rd250;
	ld.local.u64 	%rd252, [%rd251];
	ld.const.u8 	%r464, [%rd121+15];
	mul.wide.u32 	%rd253, %r464, 8;
	add.s64 	%rd254, %rd2, %rd253;
	ld.local.u64 	%rd255, [%rd254];
	add.s64 	%rd256, %rd196, %rd252;
	add.s64 	%rd257, %rd256, %rd141;
	xor.b64  	%rd258, %rd178, %rd257;
	mov.b64 	{%r465, %r466}, %rd258;
	mov.b64 	%rd259, {%r466, %r465};
	add.s64 	%rd260, %rd159, %rd259;
	xor.b64  	%rd261, %rd141, %rd260;
	mov.b64 	{%r467, %r468}, %rd261;
	shf.l.wrap.b32 	%r469, %r468, %r467, 8;
	shf.l.wrap.b32 	%r470, %r467, %r468, 8;
	mov.b64 	%rd262, {%r470, %r469};
	add.s64 	%rd263, %rd262, %rd255;
	add.s64 	%rd542, %rd263, %rd257;
	xor.b64  	%rd264, %rd259, %rd542;
	mov.b64 	{%r471, %r472}, %rd264;
	shf.l.wrap.b32 	%r473, %r472, %r471, 16;
	shf.l.wrap.b32 	%r474, %r471, %r472, 16;
	mov.b64 	%rd544, {%r474, %r473};
	add.s64 	%rd547, %rd260, %rd544;
	xor.b64  	%rd265, %rd262, %rd547;
	mov.b64 	{%r475, %r476}, %rd265;
	shf.l.wrap.b32 	%r477, %r475, %r476, 1;
	shf.l.wrap.b32 	%r478, %r476, %r475, 1;
	mov.b64 	%rd553, {%r478, %r477};
	add.s32 	%r1013, %r1013, 1;
	setp.ne.s32 	%p3, %r1013, 12;
	@%p3 bra 	$L__BB0_4;
	xor.b64  	%rd568, %rd10, 148;
	not.b64 	%rd560, %rd12;
	xor.b64  	%rd266, %rd551, %rd554;
	xor.b64  	%rd267, %rd6, %rd266;
	xor.b64  	%rd53, %rd267, 16859136;
	xor.b64  	%rd268, %rd547, %rd550;
	xor.b64  	%rd54, %rd268, %rd7;
	xor.b64  	%rd269, %rd543, %rd546;
	xor.b64  	%rd55, %rd269, %rd8;
	xor.b64  	%rd270, %rd539, %rd542;
	xor.b64  	%rd56, %rd270, %rd9;
	xor.b64  	%rd271, %rd552, %rd553;
	xor.b64  	%rd57, %rd271, %rd10;
	xor.b64  	%rd272, %rd548, %rd549;
	xor.b64  	%rd58, %rd272, %rd11;
	xor.b64  	%rd273, %rd544, %rd545;
	xor.b64  	%rd274, %rd12, %rd273;
	xor.b64  	%rd59, %rd274, 6300342813257196378;
	xor.b64  	%rd275, %rd540, %rd541;
	xor.b64  	%rd276, %rd13, %rd275;
	xor.b64  	%rd60, %rd276, 30064771264;
	mov.b64 	%rd277, 0;
	st.local.v2.u64 	[%rd3+16], {%rd277, %rd277};
	st.local.v2.u64 	[%rd3+32], {%rd277, %rd277};
	st.local.v2.u64 	[%rd3+48], {%rd277, %rd277};
	st.local.v2.u64 	[%rd3+64], {%rd277, %rd277};
	st.local.v2.u64 	[%rd3+80], {%rd277, %rd277};
	st.local.v2.u64 	[%rd3+96], {%rd277, %rd277};
	st.local.v2.u64 	[%rd3+112], {%rd277, %rd277};
	st.local.v4.b32 	[%rd3], {%r38, %r39, %r40, %r41};
	st.local.v2.u8 	[%rd3+16], {%rs17, %rs18};
	mov.b32 	%r1014, 0;
	mov.u64 	%rd555, %rd9;
	mov.u64 	%rd556, %rd13;
	mov.u64 	%rd557, %rd60;
	mov.u64 	%rd558, %rd56;
	mov.u64 	%rd559, %rd8;
	mov.u64 	%rd561, %rd59;
	mov.u64 	%rd562, %rd55;
	mov.u64 	%rd563, %rd7;
	mov.u64 	%rd564, %rd11;
	mov.u64 	%rd565, %rd58;
	mov.u64 	%rd566, %rd54;
	mov.u64 	%rd567, %rd6;
	mov.u64 	%rd569, %rd57;
	mov.u64 	%rd570, %rd53;
$L__BB0_6:
	mul.wide.u32 	%rd278, %r1014, 16;
	add.s64 	%rd280, %rd120, %rd278;
	ld.const.u8 	%r480, [%rd280];
	mul.wide.u32 	%rd281, %r480, 8;
	add.s64 	%rd282, %rd3, %rd281;
	ld.local.u64 	%rd283, [%rd282];
	ld.const.u8 	%r481, [%rd280+1];
	mul.wide.u32 	%rd284, %r481, 8;
	add.s64 	%rd285, %rd3, %rd284;
	ld.local.u64 	%rd286, [%rd285];
	add.s64 	%rd287, %rd570, %rd283;
	add.s64 	%rd288, %rd287, %rd569;
	xor.b64  	%rd289, %rd568, %rd288;
	mov.b64 	{%r482, %r483}, %rd289;
	mov.b64 	%rd290, {%r483, %r482};
	add.s64 	%rd291, %rd567, %rd290;
	xor.b64  	%rd292, %rd569, %rd291;
	mov.b64 	{%r484, %r485}, %rd292;
	shf.l.wrap.b32 	%r486, %r485, %r484, 8;
	shf.l.wrap.b32 	%r487, %r484, %r485, 8;
	mov.b64 	%rd293, {%r487, %r486};
	add.s64 	%rd294, %rd293, %rd286;
	add.s64 	%rd295, %rd294, %rd288;
	xor.b64  	%rd296, %rd290, %rd295;
	mov.b64 	{%r488, %r489}, %rd296;
	shf.l.wrap.b32 	%r490, %r489, %r488, 16;
	shf.l.wrap.b32 	%r491, %r488, %r489, 16;
	mov.b64 	%rd297, {%r491, %r490};
	add.s64 	%rd298, %rd291, %rd297;
	xor.b64  	%rd299, %rd293, %rd298;
	mov.b64 	{%r492, %r493}, %rd299;
	shf.l.wrap.b32 	%r494, %r492, %r493, 1;
	shf.l.wrap.b32 	%r495, %r493, %r492, 1;
	mov.b64 	%rd300, {%r495, %r494};
	ld.const.u8 	%r496, [%rd280+2];
	mul.wide.u32 	%rd301, %r496, 8;
	add.s64 	%rd302, %rd3, %rd301;
	ld.local.u64 	%rd303, [%rd302];
	ld.const.u8 	%r497, [%rd280+3];
	mul.wide.u32 	%rd304, %r497, 8;
	add.s64 	%rd305, %rd3, %rd304;
	ld.local.u64 	%rd306, [%rd305];
	add.s64 	%rd307, %rd566, %rd303;
	add.s64 	%rd308, %rd307, %rd565;
	xor.b64  	%rd309, %rd564, %rd308;
	mov.b64 	{%r498, %r499}, %rd309;
	mov.b64 	%rd310, {%r499, %r498};
	add.s64 	%rd311, %rd563, %rd310;
	xor.b64  	%rd312, %rd565, %rd311;
	mov.b64 	{%r500, %r501}, %rd312;
	shf.l.wrap.b32 	%r502, %r501, %r500, 8;
	shf.l.wrap.b32 	%r503, %r500, %r501, 8;
	mov.b64 	%rd313, {%r503, %r502};
	add.s64 	%rd314, %rd313, %rd306;
	add.s64 	%rd315, %rd314, %rd308;
	xor.b64  	%rd316, %rd310, %rd315;
	mov.b64 	{%r504, %r505}, %rd316;
	shf.l.wrap.b32 	%r506, %r505, %r504, 16;
	shf.l.wrap.b32 	%r507, %r504, %r505, 16;
	mov.b64 	%rd317, {%r507, %r506};
	add.s64 	%rd318, %rd311, %rd317;
	xor.b64  	%rd319, %rd313, %rd318;
	mov.b64 	{%r508, %r509}, %rd319;
	shf.l.wrap.b32 	%r510, %r508, %r509, 1;
	shf.l.wrap.b32 	%r511, %r509, %r508, 1;
	mov.b64 	%rd320, {%r511, %r510};
	ld.const.u8 	%r512, [%rd280+4];
	mul.wide.u32 	%rd321, %r512, 8;
	add.s64 	%rd322, %rd3, %rd321;
	ld.local.u64 	%rd323, [%rd322];
	ld.const.u8 	%r513, [%rd280+5];
	mul.wide.u32 	%rd324, %r513, 8;
	add.s64 	%rd325, %rd3, %rd324;
	ld.local.u64 	%rd326, [%rd325];
	add.s64 	%rd327, %rd562, %rd323;
	add.s64 	%rd328, %rd327, %rd561;
	xor.b64  	%rd329, %rd560, %rd328;
	mov.b64 	{%r514, %r515}, %rd329;
	mov.b64 	%rd330, {%r515, %r514};
	add.s64 	%rd331, %rd559, %rd330;
	xor.b64  	%rd332, %rd561, %rd331;
	mov.b64 	{%r516, %r517}, %rd332;
	shf.l.wrap.b32 	%r518, %r517, %r516, 8;
	shf.l.wrap.b32 	%r519, %r516, %r517, 8;
	mov.b64 	%rd333, {%r519, %r518};
	add.s64 	%rd334, %rd333, %rd326;
	add.s64 	%rd335, %rd334, %rd328;
	xor.b64  	%rd336, %rd330, %rd335;
	mov.b64 	{%r520, %r521}, %rd336;
	shf.l.wrap.b32 	%r522, %r521, %r520, 16;
	shf.l.wrap.b32 	%r523, %r520, %r521, 16;
	mov.b64 	%rd337, {%r523, %r522};
	add.s64 	%rd338, %rd331, %rd337;
	xor.b64  	%rd339, %rd333, %rd338;
	mov.b64 	{%r524, %r525}, %rd339;
	shf.l.wrap.b32 	%r526, %r524, %r525, 1;
	shf.l.wrap.b32 	%r527, %r525, %r524, 1;
	mov.b64 	%rd340, {%r527, %r526};
	ld.const.u8 	%r528, [%rd280+6];
	mul.wide.u32 	%rd341, %r528, 8;
	add.s64 	%rd342, %rd3, %rd341;
	ld.local.u64 	%rd343, [%rd342];
	ld.const.u8 	%r529, [%rd280+7];
	mul.wide.u32 	%rd344, %r529, 8;
	add.s64 	%rd345, %rd3, %rd344;
	ld.local.u64 	%rd346, [%rd345];
	add.s64 	%rd347, %rd558, %rd343;
	add.s64 	%rd348, %rd347, %rd557;
	xor.b64  	%rd349, %rd556, %rd348;
	mov.b64 	{%r530, %r531}, %rd349;
	mov.b64 	%rd350, {%r531, %r530};
	add.s64 	%rd351, %rd555, %rd350;
	xor.b64  	%rd352, %rd557, %rd351;
	mov.b64 	{%r532, %r533}, %rd352;
	shf.l.wrap.b32 	%r534, %r533, %r532, 8;
	shf.l.wrap.b32 	%r535, %r532, %r533, 8;
	mov.b64 	%rd353, {%r535, %r534};
	add.s64 	%rd354, %rd353, %rd346;
	add.s64 	%rd355, %rd354, %rd348;
	xor.b64  	%rd356, %rd350, %rd355;
	mov.b64 	{%r536, %r537}, %rd356;
	shf.l.wrap.b32 	%r538, %r537, %r536, 16;
	shf.l.wrap.b32 	%r539, %r536, %r537, 16;
	mov.b64 	%rd357, {%r539, %r538};
	add.s64 	%rd358, %rd351, %rd357;
	xor.b64  	%rd359, %rd353, %rd358;
	mov.b64 	{%r540, %r541}, %rd359;
	shf.l.wrap.b32 	%r542, %r540, %r541, 1;
	shf.l.wrap.b32 	%r543, %r541, %r540, 1;
	mov.b64 	%rd360, {%r543, %r542};
	ld.const.u8 	%r544, [%rd280+8];
	mul.wide.u32 	%rd361, %r544, 8;
	add.s64 	%rd362, %rd3, %rd361;
	ld.local.u64 	%rd363, [%rd362];
	ld.const.u8 	%r545, [%rd280+9];
	mul.wide.u32 	%rd364, %r545, 8;
	add.s64 	%rd365, %rd3, %rd364;
	ld.local.u64 	%rd366, [%rd365];
	add.s64 	%rd367, %rd295, %rd363;
	add.s64 	%rd368, %rd367, %rd320;
	xor.b64  	%rd369, %rd357, %rd368;
	mov.b64 	{%r546, %r547}, %rd369;
	mov.b64 	%rd370, {%r547, %r546};
	add.s64 	%rd371, %rd338, %rd370;
	xor.b64  	%rd372, %rd320, %rd371;
	mov.b64 	{%r548, %r549}, %rd372;
	shf.l.wrap.b32 	%r550, %r549, %r548, 8;
	shf.l.wrap.b32 	%r551, %r548, %r549, 8;
	mov.b64 	%rd373, {%r551, %r550};
	add.s64 	%rd374, %rd373, %rd366;
	add.s64 	%rd570, %rd374, %rd368;
	xor.b64  	%rd375, %rd370, %rd570;
	mov.b64 	{%r552, %r553}, %rd375;
	shf.l.wrap.b32 	%r554, %r553, %r552, 16;
	shf.l.wrap.b32 	%r555, %r552, %r553, 16;
	mov.b64 	%rd556, {%r555, %r554};
	add.s64 	%rd559, %rd371, %rd556;
	xor.b64  	%rd376, %rd373, %rd559;
	mov.b64 	{%r556, %r557}, %rd376;
	shf.l.wrap.b32 	%r558, %r556, %r557, 1;
	shf.l.wrap.b32 	%r559, %r557, %r556, 1;
	mov.b64 	%rd565, {%r559, %r558};
	ld.const.u8 	%r560, [%rd280+10];
	mul.wide.u32 	%rd377, %r560, 8;
	add.s64 	%rd378, %rd3, %rd377;
	ld.local.u64 	%rd379, [%rd378];
	ld.const.u8 	%r561, [%rd280+11];
	mul.wide.u32 	%rd380, %r561, 8;
	add.s64 	%rd381, %rd3, %rd380;
	ld.local.u64 	%rd382, [%rd381];
	add.s64 	%rd383, %rd315, %rd379;
	add.s64 	%rd384, %rd383, %rd340;
	xor.b64  	%rd385, %rd297, %rd384;
	mov.b64 	{%r562, %r563}, %rd385;
	mov.b64 	%rd386, {%r563, %r562};
	add.s64 	%rd387, %rd358, %rd386;
	xor.b64  	%rd388, %rd340, %rd387;
	mov.b64 	{%r564, %r565}, %rd388;
	shf.l.wrap.b32 	%r566, %r565, %r564, 8;
	shf.l.wrap.b32 	%r567, %r564, %r565, 8;
	mov.b64 	%rd389, {%r567, %r566};
	add.s64 	%rd390, %rd389, %rd382;
	add.s64 	%rd566, %rd390, %rd384;
	xor.b64  	%rd391, %rd386, %rd566;
	mov.b64 	{%r568, %r569}, %rd391;
	shf.l.wrap.b32 	%r570, %r569, %r568, 16;
	shf.l.wrap.b32 	%r571, %r568, %r569, 16;
	mov.b64 	%rd568, {%r571, %r570};
	add.s64 	%rd555, %rd387, %rd568;
	xor.b64  	%rd392, %rd389, %rd555;
	mov.b64 	{%r572, %r573}, %rd392;
	shf.l.wrap.b32 	%r574, %r572, %r573, 1;
	shf.l.wrap.b32 	%r575, %r573, %r572, 1;
	mov.b64 	%rd561, {%r575, %r574};
	ld.const.u8 	%r576, [%rd280+12];
	mul.wide.u32 	%rd393, %r576, 8;
	add.s64 	%rd394, %rd3, %rd393;
	ld.local.u64 	%rd395, [%rd394];
	ld.const.u8 	%r577, [%rd280+13];
	mul.wide.u32 	%rd396, %r577, 8;
	add.s64 	%rd397, %rd3, %rd396;
	ld.local.u64 	%rd398, [%rd397];
	add.s64 	%rd399, %rd335, %rd395;
	add.s64 	%rd400, %rd399, %rd360;
	xor.b64  	%rd401, %rd317, %rd400;
	mov.b64 	{%r578, %r579}, %rd401;
	mov.b64 	%rd402, {%r579, %r578};
	add.s64 	%rd403, %rd298, %rd402;
	xor.b64  	%rd404, %rd360, %rd403;
	mov.b64 	{%r580, %r581}, %rd404;
	shf.l.wrap.b32 	%r582, %r581, %r580, 8;
	shf.l.wrap.b32 	%r583, %r580, %r581, 8;
	mov.b64 	%rd405, {%r583, %r582};
	add.s64 	%rd406, %rd405, %rd398;
	add.s64 	%rd562, %rd406, %rd400;
	xor.b64  	%rd407, %rd402, %rd562;
	mov.b64 	{%r584, %r585}, %rd407;
	shf.l.wrap.b32 	%r586, %r585, %r584, 16;
	shf.l.wrap.b32 	%r587, %r584, %r585, 16;
	mov.b64 	%rd564, {%r587, %r586};
	add.s64 	%rd567, %rd403, %rd564;
	xor.b64  	%rd408, %rd405, %rd567;
	mov.b64 	{%r588, %r589}, %rd408;
	shf.l.wrap.b32 	%r590, %r588, %r589, 1;
	shf.l.wrap.b32 	%r591, %r589, %r588, 1;
	mov.b64 	%rd557, {%r591, %r590};
	ld.const.u8 	%r592, [%rd280+14];
	mul.wide.u32 	%rd409, %r592, 8;
	add.s64 	%rd410, %rd3, %rd409;
	ld.local.u64 	%rd411, [%rd410];
	ld.const.u8 	%r593, [%rd280+15];
	mul.wide.u32 	%rd412, %r593, 8;
	add.s64 	%rd413, %rd3, %rd412;
	ld.local.u64 	%rd414, [%rd413];
	add.s64 	%rd415, %rd355, %rd411;
	add.s64 	%rd416, %rd415, %rd300;
	xor.b64  	%rd417, %rd337, %rd416;
	mov.b64 	{%r594, %r595}, %rd417;
	mov.b64 	%rd418, {%r595, %r594};
	add.s64 	%rd419, %rd318, %rd418;
	xor.b64  	%rd420, %rd300, %rd419;
	mov.b64 	{%r596, %r597}, %rd420;
	shf.l.wrap.b32 	%r598, %r597, %r596, 8;
	shf.l.wrap.b32 	%r599, %r596, %r597, 8;
	mov.b64 	%rd421, {%r599, %r598};
	add.s64 	%rd422, %rd421, %rd414;
	add.s64 	%rd558, %rd422, %rd416;
	xor.b64  	%rd423, %rd418, %rd558;
	mov.b64 	{%r600, %r601}, %rd423;
	shf.l.wrap.b32 	%r602, %r601, %r600, 16;
	shf.l.wrap.b32 	%r603, %r600, %r601, 16;
	mov.b64 	%rd560, {%r603, %r602};
	add.s64 	%rd563, %rd419, %rd560;
	xor.b64  	%rd424, %rd421, %rd563;
	mov.b64 	{%r604, %r605}, %rd424;
	shf.l.wrap.b32 	%r606, %r604, %r605, 1;
	shf.l.wrap.b32 	%r607, %r605, %r604, 1;
	mov.b64 	%rd569, {%r607, %r606};
	add.s32 	%r1014, %r1014, 1;
	setp.ne.s32 	%p4, %r1014, 12;
	@%p4 bra 	$L__BB0_6;
	xor.b64  	%rd425, %rd567, %rd570;
	xor.b64  	%rd426, %rd425, %rd53;
	xor.b64  	%rd427, %rd563, %rd566;
	xor.b64  	%rd428, %rd427, %rd54;
	xor.b64  	%rd429, %rd559, %rd562;
	xor.b64  	%rd430, %rd429, %rd55;
	xor.b64  	%rd431, %rd555, %rd558;
	xor.b64  	%rd432, %rd431, %rd56;
	xor.b64  	%rd433, %rd568, %rd569;
	xor.b64  	%rd434, %rd433, %rd57;
	xor.b64  	%rd435, %rd564, %rd565;
	xor.b64  	%rd436, %rd435, %rd58;
	xor.b64  	%rd437, %rd560, %rd561;
	xor.b64  	%rd438, %rd437, %rd59;
	xor.b64  	%rd439, %rd556, %rd557;
	xor.b64  	%rd440, %rd439, %rd60;
	st.u8 	[%rd18+512], %rd426;
	shr.u64 	%rd441, %rd426, 8;
	st.u8 	[%rd18+513], %rd441;
	shr.u64 	%rd442, %rd426, 16;
	st.u8 	[%rd18+514], %rd442;
	shr.u64 	%rd443, %rd426, 24;
	st.u8 	[%rd18+515], %rd443;
	shr.u64 	%rd444, %rd426, 32;
	st.u8 	[%rd18+516], %rd444;
	shr.u64 	%rd445, %rd426, 40;
	st.u8 	[%rd18+517], %rd445;
	shr.u64 	%rd446, %rd426, 48;
	st.u8 	[%rd18+518], %rd446;
	shr.u64 	%rd447, %rd426, 56;
	st.u8 	[%rd18+519], %rd447;
	st.u8 	[%rd18+520], %rd428;
	shr.u64 	%rd448, %rd428, 8;
	st.u8 	[%rd18+521], %rd448;
	shr.u64 	%rd449, %rd428, 16;
	st.u8 	[%rd18+522], %rd449;
	shr.u64 	%rd450, %rd428, 24;
	st.u8 	[%rd18+523], %rd450;
	shr.u64 	%rd451, %rd428, 32;
	st.u8 	[%rd18+524], %rd451;
	shr.u64 	%rd452, %rd428, 40;
	st.u8 	[%rd18+525], %rd452;
	shr.u64 	%rd453, %rd428, 48;
	st.u8 	[%rd18+526], %rd453;
	shr.u64 	%rd454, %rd428, 56;
	st.u8 	[%rd18+527], %rd454;
	st.u8 	[%rd18+528], %rd430;
	shr.u64 	%rd455, %rd430, 8;
	st.u8 	[%rd18+529], %rd455;
	shr.u64 	%rd456, %rd430, 16;
	st.u8 	[%rd18+530], %rd456;
	shr.u64 	%rd457, %rd430, 24;
	st.u8 	[%rd18+531], %rd457;
	shr.u64 	%rd458, %rd430, 32;
	st.u8 	[%rd18+532], %rd458;
	shr.u64 	%rd459, %rd430, 40;
	st.u8 	[%rd18+533], %rd459;
	shr.u64 	%rd460, %rd430, 48;
	st.u8 	[%rd18+534], %rd460;
	shr.u64 	%rd461, %rd430, 56;
	st.u8 	[%rd18+535], %rd461;
	st.u8 	[%rd18+536], %rd432;
	shr.u64 	%rd462, %rd432, 8;
	st.u8 	[%rd18+537], %rd462;
	shr.u64 	%rd463, %rd432, 16;
	st.u8 	[%rd18+538], %rd463;
	shr.u64 	%rd464, %rd432, 24;
	st.u8 	[%rd18+539], %rd464;
	shr.u64 	%rd465, %rd432, 32;
	st.u8 	[%rd18+540], %rd465;
	shr.u64 	%rd466, %rd432, 40;
	st.u8 	[%rd18+541], %rd466;
	shr.u64 	%rd467, %rd432, 48;
	st.u8 	[%rd18+542], %rd467;
	shr.u64 	%rd468, %rd432, 56;
	st.u8 	[%rd18+543], %rd468;
	st.u8 	[%rd18+544], %rd434;
	shr.u64 	%rd469, %rd434, 8;
	st.u8 	[%rd18+545], %rd469;
	shr.u64 	%rd470, %rd434, 16;
	st.u8 	[%rd18+546], %rd470;
	shr.u64 	%rd471, %rd434, 24;
	st.u8 	[%rd18+547], %rd471;
	shr.u64 	%rd472, %rd434, 32;
	st.u8 	[%rd18+548], %rd472;
	shr.u64 	%rd473, %rd434, 40;
	st.u8 	[%rd18+549], %rd473;
	shr.u64 	%rd474, %rd434, 48;
	st.u8 	[%rd18+550], %rd474;
	shr.u64 	%rd475, %rd434, 56;
	st.u8 	[%rd18+551], %rd475;
	st.u8 	[%rd18+552], %rd436;
	shr.u64 	%rd476, %rd436, 8;
	st.u8 	[%rd18+553], %rd476;
	shr.u64 	%rd477, %rd436, 16;
	st.u8 	[%rd18+554], %rd477;
	shr.u64 	%rd478, %rd436, 24;
	st.u8 	[%rd18+555], %rd478;
	shr.u64 	%rd479, %rd436, 32;
	st.u8 	[%rd18+556], %rd479;
	shr.u64 	%rd480, %rd436, 40;
	st.u8 	[%rd18+557], %rd480;
	shr.u64 	%rd481, %rd436, 48;
	st.u8 	[%rd18+558], %rd481;
	shr.u64 	%rd482, %rd436, 56;
	st.u8 	[%rd18+559], %rd482;
	st.u8 	[%rd18+560], %rd438;
	shr.u64 	%rd483, %rd438, 8;
	st.u8 	[%rd18+561], %rd483;
	shr.u64 	%rd484, %rd438, 16;
	st.u8 	[%rd18+562], %rd484;
	shr.u64 	%rd485, %rd438, 24;
	st.u8 	[%rd18+563], %rd485;
	shr.u64 	%rd486, %rd438, 32;
	st.u8 	[%rd18+564], %rd486;
	shr.u64 	%rd487, %rd438, 40;
	st.u8 	[%rd18+565], %rd487;
	shr.u64 	%rd488, %rd438, 48;
	st.u8 	[%rd18+566], %rd488;
	shr.u64 	%rd489, %rd438, 56;
	st.u8 	[%rd18+567], %rd489;
	st.u8 	[%rd18+568], %rd440;
	shr.u64 	%rd490, %rd440, 8;
	st.u8 	[%rd18+569], %rd490;
	shr.u64 	%rd491, %rd440, 16;
	st.u8 	[%rd18+570], %rd491;
	shr.u64 	%rd492, %rd440, 24;
	st.u8 	[%rd18+571], %rd492;
	shr.u64 	%rd493, %rd440, 32;
	st.u8 	[%rd18+572], %rd493;
	shr.u64 	%rd494, %rd440, 40;
	st.u8 	[%rd18+573], %rd494;
	shr.u64 	%rd495, %rd440, 48;
	st.u8 	[%rd18+574], %rd495;
	shr.u64 	%rd496, %rd440, 56;
	st.u8 	[%rd18+575], %rd496;
	add.s32 	%r1012, %r1012, 1;
	setp.ne.s32 	%p5, %r1012, 32768;
	@%p5 bra 	$L__BB0_3;
	add.s64 	%rd93, %rd4, 8;
	add.s64 	%rd94, %rd116, 8;
	mov.b32 	%r1016, 0;
	mov.b32 	%r1015, 32768;
$L__BB0_9:
	setp.lt.s32 	%p6, %r1015, 1;
	mov.b32 	%r1025, 0;
	@%p6 bra 	$L__BB0_33;
	mul.lo.s32 	%r49, %r1016, 3;
	mov.b32 	%r1017, 0;
	mov.u32 	%r1025, %r1017;
$L__BB0_11:
	add.s32 	%r52, %r1017, 1;
	setp.ge.s32 	%p7, %r52, %r1015;
	setp.gt.s32 	%p8, %r1025, 16383;
	or.pred  	%p9, %p7, %p8;
	@%p9 bra 	$L__BB0_32;
	cvt.u64.u32 	%rd497, %r49;
	mul.wide.u32 	%rd498, %r1017, 580;
	add.s64 	%rd96, %rd116, %rd498;
	add.s64 	%rd95, %rd96, 512;
	add.s64 	%rd97, %rd95, %rd497;
	add.s64 	%rd98, %rd94, %rd498;
	mov.u32 	%r1019, %r52;
$L__BB0_13:
	cvt.u64.u32 	%rd499, %r49;
	ld.u8 	%rd500, [%rd97];
	ld.u8 	%r612, [%rd97+1];
	mul.wide.u32 	%rd501, %r612, 256;
	or.b64  	%rd502, %rd501, %rd500;
	ld.u8 	%r613, [%rd97+2];
	mul.wide.u32 	%rd503, %r613, 65536;
	or.b64  	%rd504, %rd503, %rd502;
	mul.wide.u32 	%rd505, %r1019, 580;
	add.s64 	%rd506, %rd116, %rd505;
	add.s64 	%rd99, %rd506, 512;
	add.s64 	%rd507, %rd99, %rd499;
	ld.u8 	%rd508, [%rd507];
	ld.u8 	%r614, [%rd507+1];
	mul.wide.u32 	%rd509, %r614, 256;
	or.b64  	%rd510, %rd509, %rd508;
	ld.u8 	%r615, [%rd507+2];
	mul.wide.u32 	%rd511, %r615, 65536;
	or.b64  	%rd512, %rd511, %rd510;
	setp.ne.s64 	%p10, %rd512, %rd504;
	@%p10 bra 	$L__BB0_31;
	ld.u32 	%r55, [%rd95+64];
	setp.eq.s32 	%p11, %r55, 0;
	@%p11 bra 	$L__BB0_22;
	and.b32  	%r56, %r55, 3;
	setp.lt.u32 	%p12, %r55, 4;
	mov.b32 	%r1021, 0;
	@%p12 bra 	$L__BB0_18;
	and.b32  	%r1021, %r55, -4;
	neg.s32 	%r1022, %r1021;
	mov.u64 	%rd571, %rd93;
	mov.u64 	%rd572, %rd98;
$L__BB0_17:
	ld.u32 	%r617, [%rd572+-8];
	st.local.u32 	[%rd571+-8], %r617;
	ld.u32 	%r618, [%rd572+-4];
	st.local.u32 	[%rd571+-4], %r618;
	ld.u32 	%r619, [%rd572];
	st.local.u32 	[%rd571], %r619;
	ld.u32 	%r620, [%rd572+4];
	st.local.u32 	[%rd571+4], %r620;
	add.s32 	%r1022, %r1022, 4;
	add.s64 	%rd572, %rd572, 16;
	add.s64 	%rd571, %rd571, 16;
	setp.eq.s32 	%p13, %r1022, 0;
	@%p13 bra 	$L__BB0_18;
	bra.uni 	$L__BB0_17;
$L__BB0_18:
	setp.eq.s32 	%p14, %r56, 0;
	@%p14 bra 	$L__BB0_22;
	mul.wide.u32 	%rd513, %r1021, 4;
	add.s64 	%rd100, %rd96, %rd513;
	ld.u32 	%r621, [%rd100];
	add.s64 	%rd101, %rd4, %rd513;
	st.local.u32 	[%rd101], %r621;
	setp.eq.s32 	%p15, %r56, 1;
	@%p15 bra 	$L__BB0_22;
	ld.u32 	%r622, [%rd100+4];
	st.local.u32 	[%rd101+4], %r622;
	setp.eq.s32 	%p16, %r56, 2;
	@%p16 bra 	$L__BB0_22;
	ld.u32 	%r623, [%rd100+8];
	st.local.u32 	[%rd101+8], %r623;
$L__BB0_22:
	ld.u32 	%r60, [%rd99+64];
	setp.eq.s32 	%p17, %r60, 0;
	@%p17 bra 	$L__BB0_30;
	add.s64 	%rd102, %rd99, -512;
	and.b32  	%r61, %r60, 3;
	setp.lt.u32 	%p18, %r60, 4;
	mov.b32 	%r1024, 0;
	@%p18 bra 	$L__BB0_26;
	and.b32  	%r1024, %r60, -4;
	mov.b32 	%r1023, 0;
$L__BB0_25:
	mul.wide.u32 	%rd514, %r1023, 4;
	add.s64 	%rd515, %rd102, %rd514;
	ld.u32 	%r626, [%rd515];
	add.s32 	%r627, %r55, %r1023;
	mul.wide.u32 	%rd516, %r627, 4;
	add.s64 	%rd517, %rd4, %rd516;
	st.local.u32 	[%rd517], %r626;
	ld.u32 	%r628, [%rd515+4];
	add.s32 	%r629, %r627, 1;
	mul.wide.u32 	%rd518, %r629, 4;
	add.s64 	%rd519, %rd4, %rd518;
	st.local.u32 	[%rd519], %r628;
	ld.u32 	%r630, [%rd515+8];
	add.s32 	%r631, %r627, 2;
	mul.wide.u32 	%rd520, %r631, 4;
	add.s64 	%rd521, %rd4, %rd520;
	st.local.u32 	[%rd521], %r630;
	ld.u32 	%r632, [%rd515+12];
	add.s32 	%r633, %r627, 3;
	mul.wide.u32 	%rd522, %r633, 4;
	add.s64 	%rd523, %rd4, %rd522;
	st.local.u32 	[%rd523], %r632;
	add.s32 	%r1023, %r1023, 4;
	setp.ne.s32 	%p19, %r1023, %r1024;
	@%p19 bra 	$L__BB0_25;
$L__BB0_26:
	setp.eq.s32 	%p20, %r61, 0;
	@%p20 bra 	$L__BB0_30;
	mul.wide.u32 	%rd524, %r1024, 4;
	add.s64 	%rd107, %rd102, %rd524;
	ld.u32 	%r634, [%rd107];
	add.s32 	%r68, %r55, %r1024;
	mul.wide.u32 	%rd525, %r68, 4;
	add.s64 	%rd526, %rd4, %rd525;
	st.local.u32 	[%rd526], %r634;
	setp.eq.s32 	%p21, %r61, 1;
	@%p21 bra 	$L__BB0_30;
	ld.u32 	%r635, [%rd107+4];
	add.s32 	%r636, %r68, 1;
	mul.wide.u32 	%rd527, %r636, 4;
	add.s64 	%rd528, %rd4, %rd527;
	st.local.u32 	[%rd528], %r635;
	setp.eq.s32 	%p22, %r61, 2;
	@%p22 bra 	$L__BB0_30;
	ld.u32 	%r637, [%rd107+8];
	add.s32 	%r638, %r68, 2;
	mul.wide.u32 	%rd529, %r638, 4;
	add.s64 	%rd530, %rd4, %rd529;
	st.local.u32 	[%rd530], %r637;
$L__BB0_30:
	add.s32 	%r639, %r60, %r55;
	st.local.u32 	[%rd4+576], %r639;
	ld.u8 	%rs19, [%rd95];
	ld.u8 	%rs20, [%rd99];
	xor.b16  	%rs21, %rs20, %rs19;
	ld.u8 	%rs22, [%rd95+1];
	ld.u8 	%rs23, [%rd99+1];
	xor.b16  	%rs24, %rs23, %rs22;
	ld.u8 	%rs25, [%rd95+2];
	ld.u8 	%rs26, [%rd99+2];
	xor.b16  	%rs27, %rs26, %rs25;
	ld.u8 	%rs28, [%rd95+3];
	ld.u8 	%rs29, [%rd99+3];
	xor.b16  	%rs30, %rs29, %rs28;
	cvt.u32.u16 	%r640, %rs30;
	cvt.u32.u16 	%r641, %rs27;
	prmt.b32 	%r642, %r641, %r640, 0x3340U;
	cvt.u32.u16 	%r643, %rs24;
	cvt.u32.u16 	%r644, %rs21;
	prmt.b32 	%r645, %r644, %r643, 0x3340U;
	prmt.b32 	%r646, %r645, %r642, 0x5410U;
	st.local.u32 	[%rd4+512], %r646;
	ld.u8 	%rs31, [%rd95+4];
	ld.u8 	%rs32, [%rd99+4];
	xor.b16  	%rs33, %rs32, %rs31;
	ld.u8 	%rs34, [%rd95+5];
	ld.u8 	%rs35, [%rd99+5];
	xor.b16  	%rs36, %rs35, %rs34;
	ld.u8 	%rs37, [%rd95+6];
	ld.u8 	%rs38, [%rd99+6];
	xor.b16  	%rs39, %rs38, %rs37;
	ld.u8 	%rs40, [%rd95+7];
	ld.u8 	%rs41, [%rd99+7];
	xor.b16  	%rs42, %rs41, %rs40;
	cvt.u32.u16 	%r647, %rs42;
	cvt.u32.u16 	%r648, %rs39;
	prmt.b32 	%r649, %r648, %r647, 0x3340U;
	cvt.u32.u16 	%r650, %rs36;
	cvt.u32.u16 	%r651, %rs33;
	prmt.b32 	%r652, %r651, %r650, 0x3340U;
	prmt.b32 	%r653, %r652, %r649, 0x5410U;
	st.local.u32 	[%rd4+516], %r653;
	ld.u8 	%rs43, [%rd95+8];
	ld.u8 	%rs44, [%rd99+8];
	xor.b16  	%rs45, %rs44, %rs43;
	ld.u8 	%rs46, [%rd95+9];
	ld.u8 	%rs47, [%rd99+9];
	xor.b16  	%rs48, %rs47, %rs46;
	ld.u8 	%rs49, [%rd95+10];
	ld.u8 	%rs50, [%rd99+10];
	xor.b16  	%rs51, %rs50, %rs49;
	ld.u8 	%rs52, [%rd95+11];
	ld.u8 	%rs53, [%rd99+11];
	xor.b16  	%rs54, %rs53, %rs52;
	cvt.u32.u16 	%r654, %rs54;
	cvt.u32.u16 	%r655, %rs51;
	prmt.b32 	%r656, %r655, %r654, 0x3340U;
	cvt.u32.u16 	%r657, %rs48;
	cvt.u32.u16 	%r658, %rs45;
	prmt.b32 	%r659, %r658, %r657, 0x3340U;
	prmt.b32 	%r660, %r659, %r656, 0x5410U;
	st.local.u32 	[%rd4+520], %r660;
	ld.u8 	%rs55, [%rd95+12];
	ld.u8 	%rs56, [%rd99+12];
	xor.b16  	%rs57, %rs56, %rs55;
	ld.u8 	%rs58, [%rd95+13];
	ld.u8 	%rs59, [%rd99+13];
	xor.b16  	%rs60, %rs59, %rs58;
	ld.u8 	%rs61, [%rd95+14];
	ld.u8 	%rs62, [%rd99+14];
	xor.b16  	%rs63, %rs62, %rs61;
	ld.u8 	%rs64, [%rd95+15];
	ld.u8 	%rs65, [%rd99+15];
	xor.b16  	%rs66, %rs65, %rs64;
	cvt.u32.u16 	%r661, %rs66;
	cvt.u32.u16 	%r662, %rs63;
	prmt.b32 	%r663, %r662, %r661, 0x3340U;
	cvt.u32.u16 	%r664, %rs60;
	cvt.u32.u16 	%r665, %rs57;
	prmt.b32 	%r666, %r665, %r664, 0x3340U;
	prmt.b32 	%r667, %r666, %r663, 0x5410U;
	st.local.u32 	[%rd4+524], %r667;
	ld.u8 	%rs67, [%rd95+16];
	ld.u8 	%rs68, [%rd99+16];
	xor.b16  	%rs69, %rs68, %rs67;
	ld.u8 	%rs70, [%rd95+17];
	ld.u8 	%rs71, [%rd99+17];
	xor.b16  	%rs72, %rs71, %rs70;
	ld.u8 	%rs73, [%rd95+18];
	ld.u8 	%rs74, [%rd99+18];
	xor.b16  	%rs75, %rs74, %rs73;
	ld.u8 	%rs76, [%rd95+19];
	ld.u8 	%rs77, [%rd99+19];
	xor.b16  	%rs78, %rs77, %rs76;
	cvt.u32.u16 	%r668, %rs78;
	cvt.u32.u16 	%r669, %rs75;
	prmt.b32 	%r670, %r669, %r668, 0x3340U;
	cvt.u32.u16 	%r671, %rs72;
	cvt.u32.u16 	%r672, %rs69;
	prmt.b32 	%r673, %r672, %r671, 0x3340U;
	prmt.b32 	%r674, %r673, %r670, 0x5410U;
	st.local.u32 	[%rd4+528], %r674;
	ld.u8 	%rs79, [%rd95+20];
	ld.u8 	%rs80, [%rd99+20];
	xor.b16  	%rs81, %rs80, %rs79;
	ld.u8 	%rs82, [%rd95+21];
	ld.u8 	%rs83, [%rd99+21];
	xor.b16  	%rs84, %rs83, %rs82;
	ld.u8 	%rs85, [%rd95+22];
	ld.u8 	%rs86, [%rd99+22];
	xor.b16  	%rs87, %rs86, %rs85;
	ld.u8 	%rs88, [%rd95+23];
	ld.u8 	%rs89, [%rd99+23];
	xor.b16  	%rs90, %rs89, %rs88;
	cvt.u32.u16 	%r675, %rs90;
	cvt.u32.u16 	%r676, %rs87;
	prmt.b32 	%r677, %r676, %r675, 0x3340U;
	cvt.u32.u16 	%r678, %rs84;
	cvt.u32.u16 	%r679, %rs81;
	prmt.b32 	%r680, %r679, %r678, 0x3340U;
	prmt.b32 	%r681, %r680, %r677, 0x5410U;
	st.local.u32 	[%rd4+532], %r681;
	ld.u8 	%rs91, [%rd95+24];
	ld.u8 	%rs92, [%rd99+24];
	xor.b16  	%rs93, %rs92, %rs91;
	ld.u8 	%rs94, [%rd95+25];
	ld.u8 	%rs95, [%rd99+25];
	xor.b16  	%rs96, %rs95, %rs94;
	ld.u8 	%rs97, [%rd95+26];
	ld.u8 	%rs98, [%rd99+26];
	xor.b16  	%rs99, %rs98, %rs97;
	ld.u8 	%rs100, [%rd95+27];
	ld.u8 	%rs101, [%rd99+27];
	xor.b16  	%rs102, %rs101, %rs100;
	cvt.u32.u16 	%r682, %rs102;
	cvt.u32.u16 	%r683, %rs99;
	prmt.b32 	%r684, %r683, %r682, 0x3340U;
	cvt.u32.u16 	%r685, %rs96;
	cvt.u32.u16 	%r686, %rs93;
	prmt.b32 	%r687, %r686, %r685, 0x3340U;
	prmt.b32 	%r688, %r687, %r684, 0x5410U;
	st.local.u32 	[%rd4+536], %r688;
	ld.u8 	%rs103, [%rd95+28];
	ld.u8 	%rs104, [%rd99+28];
	xor.b16  	%rs105, %rs104, %rs103;
	ld.u8 	%rs106, [%rd95+29];
	ld.u8 	%rs107, [%rd99+29];
	xor.b16  	%rs108, %rs107, %rs106;
	ld.u8 	%rs109, [%rd95+30];
	ld.u8 	%rs110, [%rd99+30];
	xor.b16  	%rs111, %rs110, %rs109;
	ld.u8 	%rs112, [%rd95+31];
	ld.u8 	%rs113, [%rd99+31];
	xor.b16  	%rs114, %rs113, %rs112;
	cvt.u32.u16 	%r689, %rs114;
	cvt.u32.u16 	%r690, %rs111;
	prmt.b32 	%r691, %r690, %r689, 0x3340U;
	cvt.u32.u16 	%r692, %rs108;
	cvt.u32.u16 	%r693, %rs105;
	prmt.b32 	%r694, %r693, %r692, 0x3340U;
	prmt.b32 	%r695, %r694, %r691, 0x5410U;
	st.local.u32 	[%rd4+540], %r695;
	ld.u8 	%rs115, [%rd95+32];
	ld.u8 	%rs116, [%rd99+32];
	xor.b16  	%rs117, %rs116, %rs115;
	ld.u8 	%rs118, [%rd95+33];
	ld.u8 	%rs119, [%rd99+33];
	xor.b16  	%rs120, %rs119, %rs118;
	ld.u8 	%rs121, [%rd95+34];
	ld.u8 	%rs122, [%rd99+34];
	xor.b16  	%rs123, %rs122, %rs121;
	ld.u8 	%rs124, [%rd95+35];
	ld.u8 	%rs125, [%rd99+35];
	xor.b16  	%rs126, %rs125, %rs124;
	cvt.u32.u16 	%r696, %rs126;
	cvt.u32.u16 	%r697, %rs123;
	prmt.b32 	%r698, %r697, %r696, 0x3340U;
	cvt.u32.u16 	%r699, %rs120;
	cvt.u32.u16 	%r700, %rs117;
	prmt.b32 	%r701, %r700, %r699, 0x3340U;
	prmt.b32 	%r702, %r701, %r698, 0x5410U;
	st.local.u32 	[%rd4+544], %r702;
	ld.u8 	%rs127, [%rd95+36];
	ld.u8 	%rs128, [%rd99+36];
	xor.b16  	%rs129, %rs128, %rs127;
	ld.u8 	%rs130, [%rd95+37];
	ld.u8 	%rs131, [%rd99+37];
	xor.b16  	%rs132, %rs131, %rs130;
	ld.u8 	%rs133, [%rd95+38];
	ld.u8 	%rs134, [%rd99+38];
	xor.b16  	%rs135, %rs134, %rs133;
	ld.u8 	%rs136, [%rd95+39];
	ld.u8 	%rs137, [%rd99+39];
	xor.b16  	%rs138, %rs137, %rs136;
	cvt.u32.u16 	%r703, %rs138;
	cvt.u32.u16 	%r704, %rs135;
	prmt.b32 	%r705, %r704, %r703, 0x3340U;
	cvt.u32.u16 	%r706, %rs132;
	cvt.u32.u16 	%r707, %rs129;
	prmt.b32 	%r708, %r707, %r706, 0x3340U;
	prmt.b32 	%r709, %r708, %r705, 0x5410U;
	st.local.u32 	[%rd4+548], %r709;
	ld.u8 	%rs139, [%rd95+40];
	ld.u8 	%rs140, [%rd99+40];
	xor.b16  	%rs141, %rs140, %rs139;
	ld.u8 	%rs142, [%rd95+41];
	ld.u8 	%rs143, [%rd99+41];
	xor.b16  	%rs144, %rs143, %rs142;
	ld.u8 	%rs145, [%rd95+42];
	ld.u8 	%rs146, [%rd99+42];
	xor.b16  	%rs147, %rs146, %rs145;
	ld.u8 	%rs148, [%rd95+43];
	ld.u8 	%rs149, [%rd99+43];
	xor.b16  	%rs150, %rs149, %rs148;
	cvt.u32.u16 	%r710, %rs150;
	cvt.u32.u16 	%r711, %rs147;
	prmt.b32 	%r712, %r711, %r710, 0x3340U;
	cvt.u32.u16 	%r713, %rs144;
	cvt.u32.u16 	%r714, %rs141;
	prmt.b32 	%r715, %r714, %r713, 0x3340U;
	prmt.b32 	%r716, %r715, %r712, 0x5410U;
	st.local.u32 	[%rd4+552], %r716;
	ld.u8 	%rs151, [%rd95+44];
	ld.u8 	%rs152, [%rd99+44];
	xor.b16  	%rs153, %rs152, %rs151;
	ld.u8 	%rs154, [%rd95+45];
	ld.u8 	%rs155, [%rd99+45];
	xor.b16  	%rs156, %rs155, %rs154;
	ld.u8 	%rs157, [%rd95+46];
	ld.u8 	%rs158, [%rd99+46];
	xor.b16  	%rs159, %rs158, %rs157;
	ld.u8 	%rs160, [%rd95+47];
	ld.u8 	%rs161, [%rd99+47];
	xor.b16  	%rs162, %rs161, %rs160;
	cvt.u32.u16 	%r717, %rs162;
	cvt.u32.u16 	%r718, %rs159;
	prmt.b32 	%r719, %r718, %r717, 0x3340U;
	cvt.u32.u16 	%r720, %rs156;
	cvt.u32.u16 	%r721, %rs153;
	prmt.b32 	%r722, %r721, %r720, 0x3340U;
	prmt.b32 	%r723, %r722, %r719, 0x5410U;
	st.local.u32 	[%rd4+556], %r723;
	ld.u8 	%rs163, [%rd95+48];
	ld.u8 	%rs164, [%rd99+48];
	xor.b16  	%rs165, %rs164, %rs163;
	ld.u8 	%rs166, [%rd95+49];
	ld.u8 	%rs167, [%rd99+49];
	xor.b16  	%rs168, %rs167, %rs166;
	ld.u8 	%rs169, [%rd95+50];
	ld.u8 	%rs170, [%rd99+50];
	xor.b16  	%rs171, %rs170, %rs169;
	ld.u8 	%rs172, [%rd95+51];
	ld.u8 	%rs173, [%rd99+51];
	xor.b16  	%rs174, %rs173, %rs172;
	cvt.u32.u16 	%r724, %rs174;
	cvt.u32.u16 	%r725, %rs171;
	prmt.b32 	%r726, %r725, %r724, 0x3340U;
	cvt.u32.u16 	%r727, %rs168;
	cvt.u32.u16 	%r728, %rs165;
	prmt.b32 	%r729, %r728, %r727, 0x3340U;
	prmt.b32 	%r730, %r729, %r726, 0x5410U;
	st.local.u32 	[%rd4+560], %r730;
	ld.u8 	%rs175, [%rd95+52];
	ld.u8 	%rs176, [%rd99+52];
	xor.b16  	%rs177, %rs176, %rs175;
	ld.u8 	%rs178, [%rd95+53];
	ld.u8 	%rs179, [%rd99+53];
	xor.b16  	%rs180, %rs179, %rs178;
	ld.u8 	%rs181, [%rd95+54];
	ld.u8 	%rs182, [%rd99+54];
	xor.b16  	%rs183, %rs182, %rs181;
	ld.u8 	%rs184, [%rd95+55];
	ld.u8 	%rs185, [%rd99+55];
	xor.b16  	%rs186, %rs185, %rs184;
	cvt.u32.u16 	%r731, %rs186;
	cvt.u32.u16 	%r732, %rs183;
	prmt.b32 	%r733, %r732, %r731, 0x3340U;
	cvt.u32.u16 	%r734, %rs180;
	cvt.u32.u16 	%r735, %rs177;
	prmt.b32 	%r736, %r735, %r734, 0x3340U;
	prmt.b32 	%r737, %r736, %r733, 0x5410U;
	st.local.u32 	[%rd4+564], %r737;
	ld.u8 	%rs187, [%rd95+56];
	ld.u8 	%rs188, [%rd99+56];
	xor.b16  	%rs189, %rs188, %rs187;
	ld.u8 	%rs190, [%rd95+57];
	ld.u8 	%rs191, [%rd99+57];
	xor.b16  	%rs192, %rs191, %rs190;
	ld.u8 	%rs193, [%rd95+58];
	ld.u8 	%rs194, [%rd99+58];
	xor.b16  	%rs195, %rs194, %rs193;
	ld.u8 	%rs196, [%rd95+59];
	ld.u8 	%rs197, [%rd99+59];
	xor.b16  	%rs198, %rs197, %rs196;
	cvt.u32.u16 	%r738, %rs198;
	cvt.u32.u16 	%r739, %rs195;
	prmt.b32 	%r740, %r739, %r738, 0x3340U;
	cvt.u32.u16 	%r741, %rs192;
	cvt.u32.u16 	%r742, %rs189;
	prmt.b32 	%r743, %r742, %r741, 0x3340U;
	prmt.b32 	%r744, %r743, %r740, 0x5410U;
	st.local.u32 	[%rd4+568], %r744;
	ld.u8 	%rs199, [%rd95+60];
	ld.u8 	%rs200, [%rd99+60];
	xor.b16  	%rs201, %rs200, %rs199;
	ld.u8 	%rs202, [%rd95+61];
	ld.u8 	%rs203, [%rd99+61];
	xor.b16  	%rs204, %rs203, %rs202;
	ld.u8 	%rs205, [%rd95+62];
	ld.u8 	%rs206, [%rd99+62];
	xor.b16  	%rs207, %rs206, %rs205;
	ld.u8 	%rs208, [%rd95+63];
	ld.u8 	%rs209, [%rd99+63];
	xor.b16  	%rs210, %rs209, %rs208;
	cvt.u32.u16 	%r745, %rs210;
	cvt.u32.u16 	%r746, %rs207;
	prmt.b32 	%r747, %r746, %r745, 0x3340U;
	cvt.u32.u16 	%r748, %rs204;
	cvt.u32.u16 	%r749, %rs201;
	prmt.b32 	%r750, %r749, %r748, 0x3340U;
	prmt.b32 	%r751, %r750, %r747, 0x5410U;
	st.local.u32 	[%rd4+572], %r751;
	mul.wide.s32 	%rd531, %r1025, 580;
	add.s64 	%rd532, %rd116, %rd531;
	ld.local.u32 	%r752, [%rd4];
	ld.local.u32 	%r753, [%rd4+4];
	ld.local.u32 	%r754, [%rd4+8];
	ld.local.u32 	%r755, [%rd4+12];
	ld.local.u32 	%r756, [%rd4+16];
	ld.local.u32 	%r757, [%rd4+20];
	ld.local.u32 	%r758, [%rd4+24];
	ld.local.u32 	%r759, [%rd4+28];
	ld.local.u32 	%r760, [%rd4+32];
	ld.local.u32 	%r761, [%rd4+36];
	ld.local.u32 	%r762, [%rd4+40];
	ld.local.u32 	%r763, [%rd4+44];
	ld.local.u32 	%r764, [%rd4+48];
	ld.local.u32 	%r765, [%rd4+52];
	ld.local.u32 	%r766, [%rd4+56];
	ld.local.u32 	%r767, [%rd4+60];
	ld.local.u32 	%r768, [%rd4+64];
	ld.local.u32 	%r769, [%rd4+68];
	ld.local.u32 	%r770, [%rd4+72];
	ld.local.u32 	%r771, [%rd4+76];
	ld.local.u32 	%r772, [%rd4+80];
	ld.local.u32 	%r773, [%rd4+84];
	ld.local.u32 	%r774, [%rd4+88];
	ld.local.u32 	%r775, [%rd4+92];
	ld.local.u32 	%r776, [%rd4+96];
	ld.local.u32 	%r777, [%rd4+100];
	ld.local.u32 	%r778, [%rd4+104];
	ld.local.u32 	%r779, [%rd4+108];
	ld.local.u32 	%r780, [%rd4+112];
	ld.local.u32 	%r781, [%rd4+116];
	ld.local.u32 	%r782, [%rd4+120];
	ld.local.u32 	%r783, [%rd4+124];
	ld.local.u32 	%r784, [%rd4+128];
	ld.local.u32 	%r785, [%rd4+132];
	ld.local.u32 	%r786, [%rd4+136];
	ld.local.u32 	%r787, [%rd4+140];
	ld.local.u32 	%r788, [%rd4+144];
	ld.local.u32 	%r789, [%rd4+148];
	ld.local.u32 	%r790, [%rd4+152];
	ld.local.u32 	%r791, [%rd4+156];
	ld.local.u32 	%r792, [%rd4+160];
	ld.local.u32 	%r793, [%rd4+164];
	ld.local.u32 	%r794, [%rd4+168];
	ld.local.u32 	%r795, [%rd4+172];
	ld.local.u32 	%r796, [%rd4+176];
	ld.local.u32 	%r797, [%rd4+180];
	ld.local.u32 	%r798, [%rd4+184];
	ld.local.u32 	%r799, [%rd4+188];
	ld.local.u32 	%r800, [%rd4+192];
	ld.local.u32 	%r801, [%rd4+196];
	ld.local.u32 	%r802, [%rd4+200];
	ld.local.u32 	%r803, [%rd4+204];
	ld.local.u32 	%r804, [%rd4+208];
	ld.local.u32 	%r805, [%rd4+212];
	ld.local.u32 	%r806, [%rd4+216];
	ld.local.u32 	%r807, [%rd4+220];
	ld.local.u32 	%r808, [%rd4+224];
	ld.local.u32 	%r809, [%rd4+228];
	ld.local.u32 	%r810, [%rd4+232];
	ld.local.u32 	%r811, [%rd4+236];
	ld.local.u32 	%r812, [%rd4+240];
	ld.local.u32 	%r813, [%rd4+244];
	ld.local.u32 	%r814, [%rd4+248];
	ld.local.u32 	%r815, [%rd4+252];
	ld.local.u32 	%r816, [%rd4+256];
	ld.local.u32 	%r817, [%rd4+260];
	ld.local.u32 	%r818, [%rd4+264];
	ld.local.u32 	%r819, [%rd4+268];
	ld.local.u32 	%r820, [%rd4+272];
	ld.local.u32 	%r821, [%rd4+276];
	ld.local.u32 	%r822, [%rd4+280];
	ld.local.u32 	%r823, [%rd4+284];
	ld.local.u32 	%r824, [%rd4+288];
	ld.local.u32 	%r825, [%rd4+292];
	ld.local.u32 	%r826, [%rd4+296];
	ld.local.u32 	%r827, [%rd4+300];
	ld.local.u32 	%r828, [%rd4+304];
	ld.local.u32 	%r829, [%rd4+308];
	ld.local.u32 	%r830, [%rd4+312];
	ld.local.u32 	%r831, [%rd4+316];
	ld.local.u32 	%r832, [%rd4+320];
	ld.local.u32 	%r833, [%rd4+324];
	ld.local.u32 	%r834, [%rd4+328];
	ld.local.u32 	%r835, [%rd4+332];
	ld.local.u32 	%r836, [%rd4+336];
	ld.local.u32 	%r837, [%rd4+340];
	ld.local.u32 	%r838, [%rd4+344];
	ld.local.u32 	%r839, [%rd4+348];
	ld.local.u32 	%r840, [%rd4+352];
	ld.local.u32 	%r841, [%rd4+356];
	ld.local.u32 	%r842, [%rd4+360];
	ld.local.u32 	%r843, [%rd4+364];
	ld.local.u32 	%r844, [%rd4+368];
	ld.local.u32 	%r845, [%rd4+372];
	ld.local.u32 	%r846, [%rd4+376];
	ld.local.u32 	%r847, [%rd4+380];
	ld.local.u32 	%r848, [%rd4+384];
	ld.local.u32 	%r849, [%rd4+388];
	ld.local.u32 	%r850, [%rd4+392];
	ld.local.u32 	%r851, [%rd4+396];
	ld.local.u32 	%r852, [%rd4+400];
	ld.local.u32 	%r853, [%rd4+404];
	ld.local.u32 	%r854, [%rd4+408];
	ld.local.u32 	%r855, [%rd4+412];
	ld.local.u32 	%r856, [%rd4+416];
	ld.local.u32 	%r857, [%rd4+420];
	ld.local.u32 	%r858, [%rd4+424];
	ld.local.u32 	%r859, [%rd4+428];
	ld.local.u32 	%r860, [%rd4+432];
	ld.local.u32 	%r861, [%rd4+436];
	ld.local.u32 	%r862, [%rd4+440];
	ld.local.u32 	%r863, [%rd4+444];
	ld.local.u32 	%r864, [%rd4+448];
	ld.local.u32 	%r865, [%rd4+452];
	ld.local.u32 	%r866, [%rd4+456];
	ld.local.u32 	%r867, [%rd4+460];
	ld.local.u32 	%r868, [%rd4+464];
	ld.local.u32 	%r869, [%rd4+468];
	ld.local.u32 	%r870, [%rd4+472];
	ld.local.u32 	%r871, [%rd4+476];
	ld.local.u32 	%r872, [%rd4+480];
	ld.local.u32 	%r873, [%rd4+484];
	ld.local.u32 	%r874, [%rd4+488];
	ld.local.u32 	%r875, [%rd4+492];
	ld.local.u32 	%r876, [%rd4+496];
	ld.local.u32 	%r877, [%rd4+500];
	ld.local.u32 	%r878, [%rd4+504];
	ld.local.u32 	%r879, [%rd4+508];
	st.u32 	[%rd532+252], %r815;
	st.u32 	[%rd532+248], %r814;
	st.u32 	[%rd532+244], %r813;
	st.u32 	[%rd532+240], %r812;
	st.u32 	[%rd532+236], %r811;
	st.u32 	[%rd532+232], %r810;
	st.u32 	[%rd532+228], %r809;
	st.u32 	[%rd532+224], %r808;
	st.u32 	[%rd532+220], %r807;
	st.u32 	[%rd532+216], %r806;
	st.u32 	[%rd532+212], %r805;
	st.u32 	[%rd532+208], %r804;
	st.u32 	[%rd532+204], %r803;
	st.u32 	[%rd532+200], %r802;
	st.u32 	[%rd532+196], %r801;
	st.u32 	[%rd532+192], %r800;
	st.u32 	[%rd532+188], %r799;
	st.u32 	[%rd532+184], %r798;
	st.u32 	[%rd532+180], %r797;
	st.u32 	[%rd532+176], %r796;
	st.u32 	[%rd532+172], %r795;
	st.u32 	[%rd532+168], %r794;
	st.u32 	[%rd532+164], %r793;
	st.u32 	[%rd532+160], %r792;
	st.u32 	[%rd532+156], %r791;
	st.u32 	[%rd532+152], %r790;
	st.u32 	[%rd532+148], %r789;
	st.u32 	[%rd532+144], %r788;
	st.u32 	[%rd532+140], %r787;
	st.u32 	[%rd532+136], %r786;
	st.u32 	[%rd532+132], %r785;
	st.u32 	[%rd532+128], %r784;
	st.u32 	[%rd532+124], %r783;
	st.u32 	[%rd532+120], %r782;
	st.u32 	[%rd532+116], %r781;
	st.u32 	[%rd532+112], %r780;
	st.u32 	[%rd532+108], %r779;
	st.u32 	[%rd532+104], %r778;
	st.u32 	[%rd532+100], %r777;
	st.u32 	[%rd532+96], %r776;
	st.u32 	[%rd532+92], %r775;
	st.u32 	[%rd532+88], %r774;
	st.u32 	[%rd532+84], %r773;
	st.u32 	[%rd532+80], %r772;
	st.u32 	[%rd532+76], %r771;
	st.u32 	[%rd532+72], %r770;
	st.u32 	[%rd532+68], %r769;
	st.u32 	[%rd532+64], %r768;
	st.u32 	[%rd532+60], %r767;
	st.u32 	[%rd532+56], %r766;
	st.u32 	[%rd532+52], %r765;
	st.u32 	[%rd532+48], %r764;
	st.u32 	[%rd532+44], %r763;
	st.u32 	[%rd532+40], %r762;
	st.u32 	[%rd532+36], %r761;
	st.u32 	[%rd532+32], %r760;
	st.u32 	[%rd532+28], %r759;
	st.u32 	[%rd532+24], %r758;
	st.u32 	[%rd532+20], %r757;
	st.u32 	[%rd532+16], %r756;
	st.u32 	[%rd532+12], %r755;
	st.u32 	[%rd532+8], %r754;
	st.u32 	[%rd532+4], %r753;
	st.u32 	[%rd532], %r752;
	st.u32 	[%rd532+508], %r879;
	st.u32 	[%rd532+504], %r878;
	st.u32 	[%rd532+500], %r877;
	st.u32 	[%rd532+496], %r876;
	st.u32 	[%rd532+492], %r875;
	st.u32 	[%rd532+488], %r874;
	st.u32 	[%rd532+484], %r873;
	st.u32 	[%rd532+480], %r872;
	st.u32 	[%rd532+476], %r871;
	st.u32 	[%rd532+472], %r870;
	st.u32 	[%rd532+468], %r869;
	st.u32 	[%rd532+464], %r868;
	st.u32 	[%rd532+460], %r867;
	st.u32 	[%rd532+456], %r866;
	st.u32 	[%rd532+452], %r865;
	st.u32 	[%rd532+448], %r864;
	st.u32 	[%rd532+444], %r863;
	st.u32 	[%rd532+440], %r862;
	st.u32 	[%rd532+436], %r861;
	st.u32 	[%rd532+432], %r860;
	st.u32 	[%rd532+428], %r859;
	st.u32 	[%rd532+424], %r858;
	st.u32 	[%rd532+420], %r857;
	st.u32 	[%rd532+416], %r856;
	st.u32 	[%rd532+412], %r855;
	st.u32 	[%rd532+408], %r854;
	st.u32 	[%rd532+404], %r853;
	st.u32 	[%rd532+400], %r852;
	st.u32 	[%rd532+396], %r851;
	st.u32 	[%rd532+392], %r850;
	st.u32 	[%rd532+388], %r849;
	st.u32 	[%rd532+384], %r848;
	st.u32 	[%rd532+380], %r847;
	st.u32 	[%rd532+376], %r846;
	st.u32 	[%rd532+372], %r845;
	st.u32 	[%rd532+368], %r844;
	st.u32 	[%rd532+364], %r843;
	st.u32 	[%rd532+360], %r842;
	st.u32 	[%rd532+356], %r841;
	st.u32 	[%rd532+352], %r840;
	st.u32 	[%rd532+348], %r839;
	st.u32 	[%rd532+344], %r838;
	st.u32 	[%rd532+340], %r837;
	st.u32 	[%rd532+336], %r836;
	st.u32 	[%rd532+332], %r835;
	st.u32 	[%rd532+328], %r834;
	st.u32 	[%rd532+324], %r833;
	st.u32 	[%rd532+320], %r832;
	st.u32 	[%rd532+316], %r831;
	st.u32 	[%rd532+312], %r830;
	st.u32 	[%rd532+308], %r829;
	st.u32 	[%rd532+304], %r828;
	st.u32 	[%rd532+300], %r827;
	st.u32 	[%rd532+296], %r826;
	st.u32 	[%rd532+292], %r825;
	st.u32 	[%rd532+288], %r824;
	st.u32 	[%rd532+284], %r823;
	st.u32 	[%rd532+280], %r822;
	st.u32 	[%rd532+276], %r821;
	st.u32 	[%rd532+272], %r820;
	st.u32 	[%rd532+268], %r819;
	st.u32 	[%rd532+264], %r818;
	st.u32 	[%rd532+260], %r817;
	st.u32 	[%rd532+256], %r816;
	st.u8 	[%rd532+575], %rs210;
	st.u8 	[%rd532+574], %rs207;
	st.u8 	[%rd532+573], %rs204;
	st.u8 	[%rd532+572], %rs201;
	st.u8 	[%rd532+571], %rs198;
	st.u8 	[%rd532+570], %rs195;
	st.u8 	[%rd532+569], %rs192;
	st.u8 	[%rd532+568], %rs189;
	st.u8 	[%rd532+567], %rs186;
	st.u8 	[%rd532+566], %rs183;
	st.u8 	[%rd532+565], %rs180;
	st.u8 	[%rd532+564], %rs177;
	st.u8 	[%rd532+563], %rs174;
	st.u8 	[%rd532+562], %rs171;
	st.u8 	[%rd532+561], %rs168;
	st.u8 	[%rd532+560], %rs165;
	st.u8 	[%rd532+559], %rs162;
	st.u8 	[%rd532+558], %rs159;
	st.u8 	[%rd532+557], %rs156;
	st.u8 	[%rd532+556], %rs153;
	st.u8 	[%rd532+555], %rs150;
	st.u8 	[%rd532+554], %rs147;
	st.u8 	[%rd532+553], %rs144;
	st.u8 	[%rd532+552], %rs141;
	st.u8 	[%rd532+551], %rs138;
	st.u8 	[%rd532+550], %rs135;
	st.u8 	[%rd532+549], %rs132;
	st.u8 	[%rd532+548], %rs129;
	st.u8 	[%rd532+547], %rs126;
	st.u8 	[%rd532+546], %rs123;
	st.u8 	[%rd532+545], %rs120;
	st.u8 	[%rd532+544], %rs117;
	st.u8 	[%rd532+543], %rs114;
	st.u8 	[%rd532+542], %rs111;
	st.u8 	[%rd532+541], %rs108;
	st.u8 	[%rd532+540], %rs105;
	st.u8 	[%rd532+539], %rs102;
	st.u8 	[%rd532+538], %rs99;
	st.u8 	[%rd532+537], %rs96;
	st.u8 	[%rd532+536], %rs93;
	st.u8 	[%rd532+535], %rs90;
	st.u8 	[%rd532+534], %rs87;
	st.u8 	[%rd532+533], %rs84;
	st.u8 	[%rd532+532], %rs81;
	st.u8 	[%rd532+531], %rs78;
	st.u8 	[%rd532+530], %rs75;
	st.u8 	[%rd532+529], %rs72;
	st.u8 	[%rd532+528], %rs69;
	st.u8 	[%rd532+527], %rs66;
	st.u8 	[%rd532+526], %rs63;
	st.u8 	[%rd532+525], %rs60;
	st.u8 	[%rd532+524], %rs57;
	st.u8 	[%rd532+523], %rs54;
	st.u8 	[%rd532+522], %rs51;
	st.u8 	[%rd532+521], %rs48;
	st.u8 	[%rd532+520], %rs45;
	st.u8 	[%rd532+519], %rs42;
	st.u8 	[%rd532+518], %rs39;
	st.u8 	[%rd532+517], %rs36;
	st.u8 	[%rd532+516], %rs33;
	st.u8 	[%rd532+515], %rs30;
	st.u8 	[%rd532+514], %rs27;
	st.u8 	[%rd532+513], %rs24;
	st.u8 	[%rd532+512], %rs21;
	st.u32 	[%rd532+576], %r639;
	add.s32 	%r1025, %r1025, 1;
$L__BB0_31:
	add.s32 	%r1019, %r1019, 1;
	setp.lt.s32 	%p23, %r1019, %r1015;
	setp.lt.s32 	%p24, %r1025, 16384;
	and.pred  	%p25, %p23, %p24;
	@%p25 bra 	$L__BB0_13;
$L__BB0_32:
	setp.ne.s32 	%p26, %r52, %r1015;
	mov.u32 	%r1017, %r52;
	@%p26 bra 	$L__BB0_11;
$L__BB0_33:
	setp.ne.s32 	%p27, %r1025, 0;
	add.s32 	%r1016, %r1016, 1;
	setp.ne.s32 	%p28, %r1016, 7;
	and.pred  	%p29, %p27, %p28;
	mov.u32 	%r1015, %r1025;
	@%p29 bra 	$L__BB0_9;
	setp.lt.s32 	%p30, %r1025, 1;
	@%p30 bra 	$L__BB0_105;
	ld.param.u64 	%rd538, [_Z22equihash_wagner_kernelPKhjPjS1__param_2];
	cvta.to.global.u64 	%rd108, %rd538;
	mov.b32 	%r1028, 0;
$L__BB0_36:
	ld.global.u32 	%r881, [%rd1];
	setp.gt.u32 	%p31, %r881, 9;
	@%p31 bra 	$L__BB0_105;
	mul.wide.u32 	%rd533, %r1028, 580;
	add.s64 	%rd534, %rd116, %rd533;
	add.s64 	%rd109, %rd534, 576;
	ld.u32 	%r882, [%rd534+576];
	setp.ne.s32 	%p32, %r882, 128;
	@%p32 bra 	$L__BB0_104;
	ld.u8 	%rs211, [%rd109+-64];
	setp.ne.s16 	%p33, %rs211, 0;
	@%p33 bra 	$L__BB0_104;
	ld.u8 	%rs212, [%rd109+-63];
	setp.ne.s16 	%p34, %rs212, 0;
	@%p34 bra 	$L__BB0_104;
	ld.u8 	%rs213, [%rd109+-62];
	setp.ne.s16 	%p35, %rs213, 0;
	@%p35 bra 	$L__BB0_104;
	ld.u8 	%rs214, [%rd109+-61];
	setp.ne.s16 	%p36, %rs214, 0;
	@%p36 bra 	$L__BB0_104;
	ld.u8 	%rs215, [%rd109+-60];
	setp.ne.s16 	%p37, %rs215, 0;
	@%p37 bra 	$L__BB0_104;
	ld.u8 	%rs216, [%rd109+-59];
	setp.ne.s16 	%p38, %rs216, 0;
	@%p38 bra 	$L__BB0_104;
	ld.u8 	%rs217, [%rd109+-58];
	setp.ne.s16 	%p39, %rs217, 0;
	@%p39 bra 	$L__BB0_104;
	ld.u8 	%rs218, [%rd109+-57];
	setp.ne.s16 	%p40, %rs218, 0;
	@%p40 bra 	$L__BB0_104;
	ld.u8 	%rs219, [%rd109+-56];
	setp.ne.s16 	%p41, %rs219, 0;
	@%p41 bra 	$L__BB0_104;
	ld.u8 	%rs220, [%rd109+-55];
	setp.ne.s16 	%p42, %rs220, 0;
	@%p42 bra 	$L__BB0_104;
	ld.u8 	%rs221, [%rd109+-54];
	setp.ne.s16 	%p43, %rs221, 0;
	@%p43 bra 	$L__BB0_104;
	ld.u8 	%rs222, [%rd109+-53];
	setp.ne.s16 	%p44, %rs222, 0;
	@%p44 bra 	$L__BB0_104;
	ld.u8 	%rs223, [%rd109+-52];
	setp.ne.s16 	%p45, %rs223, 0;
	@%p45 bra 	$L__BB0_104;
	ld.u8 	%rs224, [%rd109+-51];
	setp.ne.s16 	%p46, %rs224, 0;
	@%p46 bra 	$L__BB0_104;
	ld.u8 	%rs225, [%rd109+-50];
	setp.ne.s16 	%p47, %rs225, 0;
	@%p47 bra 	$L__BB0_104;
	ld.u8 	%rs226, [%rd109+-49];
	setp.ne.s16 	%p48, %rs226, 0;
	@%p48 bra 	$L__BB0_104;
	ld.u8 	%rs227, [%rd109+-48];
	setp.ne.s16 	%p49, %rs227, 0;
	@%p49 bra 	$L__BB0_104;
	ld.u8 	%rs228, [%rd109+-47];
	setp.ne.s16 	%p50, %rs228, 0;
	@%p50 bra 	$L__BB0_104;
	ld.u8 	%rs229, [%rd109+-46];
	setp.ne.s16 	%p51, %rs229, 0;
	@%p51 bra 	$L__BB0_104;
	ld.u8 	%rs230, [%rd109+-45];
	setp.ne.s16 	%p52, %rs230, 0;
	@%p52 bra 	$L__BB0_104;
	ld.u8 	%rs231, [%rd109+-44];
	setp.ne.s16 	%p53, %rs231, 0;
	@%p53 bra 	$L__BB0_104;
	ld.u8 	%rs232, [%rd109+-43];
	setp.ne.s16 	%p54, %rs232, 0;
	@%p54 bra 	$L__BB0_104;
	ld.u8 	%rs233, [%rd109+-42];
	setp.ne.s16 	%p55, %rs233, 0;
	@%p55 bra 	$L__BB0_104;
	ld.u8 	%rs234, [%rd109+-41];
	setp.ne.s16 	%p56, %rs234, 0;
	@%p56 bra 	$L__BB0_104;
	ld.u8 	%rs235, [%rd109+-40];
	setp.ne.s16 	%p57, %rs235, 0;
	@%p57 bra 	$L__BB0_104;
	ld.u8 	%rs236, [%rd109+-39];
	setp.ne.s16 	%p58, %rs236, 0;
	@%p58 bra 	$L__BB0_104;
	ld.u8 	%rs237, [%rd109+-38];
	setp.ne.s16 	%p59, %rs237, 0;
	@%p59 bra 	$L__BB0_104;
	ld.u8 	%rs238, [%rd109+-37];
	setp.ne.s16 	%p60, %rs238, 0;
	@%p60 bra 	$L__BB0_104;
	ld.u8 	%rs239, [%rd109+-36];
	setp.ne.s16 	%p61, %rs239, 0;
	@%p61 bra 	$L__BB0_104;
	ld.u8 	%rs240, [%rd109+-35];
	setp.ne.s16 	%p62, %rs240, 0;
	@%p62 bra 	$L__BB0_104;
	ld.u8 	%rs241, [%rd109+-34];
	setp.ne.s16 	%p63, %rs241, 0;
	@%p63 bra 	$L__BB0_104;
	ld.u8 	%rs242, [%rd109+-33];
	setp.ne.s16 	%p64, %rs242, 0;
	@%p64 bra 	$L__BB0_104;
	ld.u8 	%rs243, [%rd109+-32];
	setp.ne.s16 	%p65, %rs243, 0;
	@%p65 bra 	$L__BB0_104;
	ld.u8 	%rs244, [%rd109+-31];
	setp.ne.s16 	%p66, %rs244, 0;
	@%p66 bra 	$L__BB0_104;
	ld.u8 	%rs245, [%rd109+-30];
	setp.ne.s16 	%p67, %rs245, 0;
	@%p67 bra 	$L__BB0_104;
	ld.u8 	%rs246, [%rd109+-29];
	setp.ne.s16 	%p68, %rs246, 0;
	@%p68 bra 	$L__BB0_104;
	ld.u8 	%rs247, [%rd109+-28];
	setp.ne.s16 	%p69, %rs247, 0;
	@%p69 bra 	$L__BB0_104;
	ld.u8 	%rs248, [%rd109+-27];
	setp.ne.s16 	%p70, %rs248, 0;
	@%p70 bra 	$L__BB0_104;
	ld.u8 	%rs249, [%rd109+-26];
	setp.ne.s16 	%p71, %rs249, 0;
	@%p71 bra 	$L__BB0_104;
	ld.u8 	%rs250, [%rd109+-25];
	setp.ne.s16 	%p72, %rs250, 0;
	@%p72 bra 	$L__BB0_104;
	ld.u8 	%rs251, [%rd109+-24];
	setp.ne.s16 	%p73, %rs251, 0;
	@%p73 bra 	$L__BB0_104;
	ld.u8 	%rs252, [%rd109+-23];
	setp.ne.s16 	%p74, %rs252, 0;
	@%p74 bra 	$L__BB0_104;
	ld.u8 	%rs253, [%rd109+-22];
	setp.ne.s16 	%p75, %rs253, 0;
	@%p75 bra 	$L__BB0_104;
	ld.u8 	%rs254, [%rd109+-21];
	setp.ne.s16 	%p76, %rs254, 0;
	@%p76 bra 	$L__BB0_104;
	ld.u8 	%rs255, [%rd109+-20];
	setp.ne.s16 	%p77, %rs255, 0;
	@%p77 bra 	$L__BB0_104;
	ld.u8 	%rs256, [%rd109+-19];
	setp.ne.s16 	%p78, %rs256, 0;
	@%p78 bra 	$L__BB0_104;
	ld.u8 	%rs257, [%rd109+-18];
	setp.ne.s16 	%p79, %rs257, 0;
	@%p79 bra 	$L__BB0_104;
	ld.u8 	%rs258, [%rd109+-17];
	setp.ne.s16 	%p80, %rs258, 0;
	@%p80 bra 	$L__BB0_104;
	ld.u8 	%rs259, [%rd109+-16];
	setp.ne.s16 	%p81, %rs259, 0;
	@%p81 bra 	$L__BB0_104;
	ld.u8 	%rs260, [%rd109+-15];
	setp.ne.s16 	%p82, %rs260, 0;
	@%p82 bra 	$L__BB0_104;
	ld.u8 	%rs261, [%rd109+-14];
	setp.ne.s16 	%p83, %rs261, 0;
	@%p83 bra 	$L__BB0_104;
	ld.u8 	%rs262, [%rd109+-13];
	setp.ne.s16 	%p84, %rs262, 0;
	@%p84 bra 	$L__BB0_104;
	ld.u8 	%rs263, [%rd109+-12];
	setp.ne.s16 	%p85, %rs263, 0;
	@%p85 bra 	$L__BB0_104;
	ld.u8 	%rs264, [%rd109+-11];
	setp.ne.s16 	%p86, %rs264, 0;
	@%p86 bra 	$L__BB0_104;
	ld.u8 	%rs265, [%rd109+-10];
	setp.ne.s16 	%p87, %rs265, 0;
	@%p87 bra 	$L__BB0_104;
	ld.u8 	%rs266, [%rd109+-9];
	setp.ne.s16 	%p88, %rs266, 0;
	@%p88 bra 	$L__BB0_104;
	ld.u8 	%rs267, [%rd109+-8];
	setp.ne.s16 	%p89, %rs267, 0;
	@%p89 bra 	$L__BB0_104;
	ld.u8 	%rs268, [%rd109+-7];
	setp.ne.s16 	%p90, %rs268, 0;
	@%p90 bra 	$L__BB0_104;
	ld.u8 	%rs269, [%rd109+-6];
	setp.ne.s16 	%p91, %rs269, 0;
	@%p91 bra 	$L__BB0_104;
	ld.u8 	%rs270, [%rd109+-5];
	setp.ne.s16 	%p92, %rs270, 0;
	@%p92 bra 	$L__BB0_104;
	ld.u8 	%rs271, [%rd109+-4];
	setp.ne.s16 	%p93, %rs271, 0;
	@%p93 bra 	$L__BB0_104;
	ld.u8 	%rs272, [%rd109+-3];
	setp.ne.s16 	%p94, %rs272, 0;
	@%p94 bra 	$L__BB0_104;
	ld.u8 	%rs273, [%rd109+-2];
	setp.ne.s16 	%p95, %rs273, 0;
	@%p95 bra 	$L__BB0_104;
	ld.u8 	%rs274, [%rd109+-1];
	setp.ne.s16 	%p96, %rs274, 0;
	@%p96 bra 	$L__BB0_104;
	atom.global.add.u32 	%r76, [%rd1], 1;
	setp.gt.u32 	%p97, %r76, 9;
	@%p97 bra 	$L__BB0_104;
	shl.b32 	%r883, %r76, 7;
	ld.u32 	%r884, [%rd109+-576];
	mul.wide.u32 	%rd535, %r883, 4;
	add.s64 	%rd536, %rd108, %rd535;
	st.global.u32 	[%rd536], %r884;
	ld.u32 	%r885, [%rd109+-572];
	st.global.u32 	[%rd536+4], %r885;
	ld.u32 	%r886, [%rd109+-568];
	st.global.u32 	[%rd536+8], %r886;
	ld.u32 	%r887, [%rd109+-564];
	st.global.u32 	[%rd536+12], %r887;
	ld.u32 	%r888, [%rd109+-560];
	st.global.u32 	[%rd536+16], %r888;
	ld.u32 	%r889, [%rd109+-556];
	st.global.u32 	[%rd536+20], %r889;
	ld.u32 	%r890, [%rd109+-552];
	st.global.u32 	[%rd536+24], %r890;
	ld.u32 	%r891, [%rd109+-548];
	st.global.u32 	[%rd536+28], %r891;
	ld.u32 	%r892, [%rd109+-544];
	st.global.u32 	[%rd536+32], %r892;
	ld.u32 	%r893, [%rd109+-540];
	st.global.u32 	[%rd536+36], %r893;
	ld.u32 	%r894, [%rd109+-536];
	st.global.u32 	[%rd536+40], %r894;
	ld.u32 	%r895, [%rd109+-532];
	st.global.u32 	[%rd536+44], %r895;
	ld.u32 	%r896, [%rd109+-528];
	st.global.u32 	[%rd536+48], %r896;
	ld.u32 	%r897, [%rd109+-524];
	st.global.u32 	[%rd536+52], %r897;
	ld.u32 	%r898, [%rd109+-520];
	st.global.u32 	[%rd536+56], %r898;
	ld.u32 	%r899, [%rd109+-516];
	st.global.u32 	[%rd536+60], %r899;
	ld.u32 	%r900, [%rd109+-512];
	st.global.u32 	[%rd536+64], %r900;
	ld.u32 	%r901, [%rd109+-508];
	st.global.u32 	[%rd536+68], %r901;
	ld.u32 	%r902, [%rd109+-504];
	st.global.u32 	[%rd536+72], %r902;
	ld.u32 	%r903, [%rd109+-500];
	st.global.u32 	[%rd536+76], %r903;
	ld.u32 	%r904, [%rd109+-496];
	st.global.u32 	[%rd536+80], %r904;
	ld.u32 	%r905, [%rd109+-492];
	st.global.u32 	[%rd536+84], %r905;
	ld.u32 	%r906, [%rd109+-488];
	st.global.u32 	[%rd536+88], %r906;
	ld.u32 	%r907, [%rd109+-484];
	st.global.u32 	[%rd536+92], %r907;
	ld.u32 	%r908, [%rd109+-480];
	st.global.u32 	[%rd536+96], %r908;
	ld.u32 	%r909, [%rd109+-476];
	st.global.u32 	[%rd536+100], %r909;
	ld.u32 	%r910, [%rd109+-472];
	st.global.u32 	[%rd536+104], %r910;
	ld.u32 	%r911, [%rd109+-468];
	st.global.u32 	[%rd536+108], %r911;
	ld.u32 	%r912, [%rd109+-464];
	st.global.u32 	[%rd536+112], %r912;
	ld.u32 	%r913, [%rd109+-460];
	st.global.u32 	[%rd536+116], %r913;
	ld.u32 	%r914, [%rd109+-456];
	st.global.u32 	[%rd536+120], %r914;
	ld.u32 	%r915, [%rd109+-452];
	st.global.u32 	[%rd536+124], %r915;
	ld.u32 	%r916, [%rd109+-448];
	st.global.u32 	[%rd536+128], %r916;
	ld.u32 	%r917, [%rd109+-444];
	st.global.u32 	[%rd536+132], %r917;
	ld.u32 	%r918, [%rd109+-440];
	st.global.u32 	[%rd536+136], %r918;
	ld.u32 	%r919, [%rd109+-436];
	st.global.u32 	[%rd536+140], %r919;
	ld.u32 	%r920, [%rd109+-432];
	st.global.u32 	[%rd536+144], %r920;
	ld.u32 	%r921, [%rd109+-428];
	st.global.u32 	[%rd536+148], %r921;
	ld.u32 	%r922, [%rd109+-424];
	st.global.u32 	[%rd536+152], %r922;
	ld.u32 	%r923, [%rd109+-420];
	st.global.u32 	[%rd536+156], %r923;
	ld.u32 	%r924, [%rd109+-416];
	st.global.u32 	[%rd536+160], %r924;
	ld.u32 	%r925, [%rd109+-412];
	st.global.u32 	[%rd536+164], %r925;
	ld.u32 	%r926, [%rd109+-408];
	st.global.u32 	[%rd536+168], %r926;
	ld.u32 	%r927, [%rd109+-404];
	st.global.u32 	[%rd536+172], %r927;
	ld.u32 	%r928, [%rd109+-400];
	st.global.u32 	[%rd536+176], %r928;
	ld.u32 	%r929, [%rd109+-396];
	st.global.u32 	[%rd536+180], %r929;
	ld.u32 	%r930, [%rd109+-392];
	st.global.u32 	[%rd536+184], %r930;
	ld.u32 	%r931, [%rd109+-388];
	st.global.u32 	[%rd536+188], %r931;
	ld.u32 	%r932, [%rd109+-384];
	st.global.u32 	[%rd536+192], %r932;
	ld.u32 	%r933, [%rd109+-380];
	st.global.u32 	[%rd536+196], %r933;
	ld.u32 	%r934, [%rd109+-376];
	st.global.u32 	[%rd536+200], %r934;
	ld.u32 	%r935, [%rd109+-372];
	st.global.u32 	[%rd536+204], %r935;
	ld.u32 	%r936, [%rd109+-368];
	st.global.u32 	[%rd536+208], %r936;
	ld.u32 	%r937, [%rd109+-364];
	st.global.u32 	[%rd536+212], %r937;
	ld.u32 	%r938, [%rd109+-360];
	st.global.u32 	[%rd536+216], %r938;
	ld.u32 	%r939, [%rd109+-356];
	st.global.u32 	[%rd536+220], %r939;
	ld.u32 	%r940, [%rd109+-352];
	st.global.u32 	[%rd536+224], %r940;
	ld.u32 	%r941, [%rd109+-348];
	st.global.u32 	[%rd536+228], %r941;
	ld.u32 	%r942, [%rd109+-344];
	st.global.u32 	[%rd536+232], %r942;
	ld.u32 	%r943, [%rd109+-340];
	st.global.u32 	[%rd536+236], %r943;
	ld.u32 	%r944, [%rd109+-336];
	st.global.u32 	[%rd536+240], %r944;
	ld.u32 	%r945, [%rd109+-332];
	st.global.u32 	[%rd536+244], %r945;
	ld.u32 	%r946, [%rd109+-328];
	st.global.u32 	[%rd536+248], %r946;
	ld.u32 	%r947, [%rd109+-324];
	st.global.u32 	[%rd536+252], %r947;
	ld.u32 	%r948, [%rd109+-320];
	st.global.u32 	[%rd536+256], %r948;
	ld.u32 	%r949, [%rd109+-316];
	st.global.u32 	[%rd536+260], %r949;
	ld.u32 	%r950, [%rd109+-312];
	st.global.u32 	[%rd536+264], %r950;
	ld.u32 	%r951, [%rd109+-308];
	st.global.u32 	[%rd536+268], %r951;
	ld.u32 	%r952, [%rd109+-304];
	st.global.u32 	[%rd536+272], %r952;
	ld.u32 	%r953, [%rd109+-300];
	st.global.u32 	[%rd536+276], %r953;
	ld.u32 	%r954, [%rd109+-296];
	st.global.u32 	[%rd536+280], %r954;
	ld.u32 	%r955, [%rd109+-292];
	st.global.u32 	[%rd536+284], %r955;
	ld.u32 	%r956, [%rd109+-288];
	st.global.u32 	[%rd536+288], %r956;
	ld.u32 	%r957, [%rd109+-284];
	st.global.u32 	[%rd536+292], %r957;
	ld.u32 	%r958, [%rd109+-280];
	st.global.u32 	[%rd536+296], %r958;
	ld.u32 	%r959, [%rd109+-276];
	st.global.u32 	[%rd536+300], %r959;
	ld.u32 	%r960, [%rd109+-272];
	st.global.u32 	[%rd536+304], %r960;
	ld.u32 	%r961, [%rd109+-268];
	st.global.u32 	[%rd536+308], %r961;
	ld.u32 	%r962, [%rd109+-264];
	st.global.u32 	[%rd536+312], %r962;
	ld.u32 	%r963, [%rd109+-260];
	st.global.u32 	[%rd536+316], %r963;
	ld.u32 	%r964, [%rd109+-256];
	st.global.u32 	[%rd536+320], %r964;
	ld.u32 	%r965, [%rd109+-252];
	st.global.u32 	[%rd536+324], %r965;
	ld.u32 	%r966, [%rd109+-248];
	st.global.u32 	[%rd536+328], %r966;
	ld.u32 	%r967, [%rd109+-244];
	st.global.u32 	[%rd536+332], %r967;
	ld.u32 	%r968, [%rd109+-240];
	st.global.u32 	[%rd536+336], %r968;
	ld.u32 	%r969, [%rd109+-236];
	st.global.u32 	[%rd536+340], %r969;
	ld.u32 	%r970, [%rd109+-232];
	st.global.u32 	[%rd536+344], %r970;
	ld.u32 	%r971, [%rd109+-228];
	st.global.u32 	[%rd536+348], %r971;
	ld.u32 	%r972, [%rd109+-224];
	st.global.u32 	[%rd536+352], %r972;
	ld.u32 	%r973, [%rd109+-220];
	st.global.u32 	[%rd536+356], %r973;
	ld.u32 	%r974, [%rd109+-216];
	st.global.u32 	[%rd536+360], %r974;
	ld.u32 	%r975, [%rd109+-212];
	st.global.u32 	[%rd536+364], %r975;
	ld.u32 	%r976, [%rd109+-208];
	st.global.u32 	[%rd536+368], %r976;
	ld.u32 	%r977, [%rd109+-204];
	st.global.u32 	[%rd536+372], %r977;
	ld.u32 	%r978, [%rd109+-200];
	st.global.u32 	[%rd536+376], %r978;
	ld.u32 	%r979, [%rd109+-196];
	st.global.u32 	[%rd536+380], %r979;
	ld.u32 	%r980, [%rd109+-192];
	st.global.u32 	[%rd536+384], %r980;
	ld.u32 	%r981, [%rd109+-188];
	st.global.u32 	[%rd536+388], %r981;
	ld.u32 	%r982, [%rd109+-184];
	st.global.u32 	[%rd536+392], %r982;
	ld.u32 	%r983, [%rd109+-180];
	st.global.u32 	[%rd536+396], %r983;
	ld.u32 	%r984, [%rd109+-176];
	st.global.u32 	[%rd536+400], %r984;
	ld.u32 	%r985, [%rd109+-172];
	st.global.u32 	[%rd536+404], %r985;
	ld.u32 	%r986, [%rd109+-168];
	st.global.u32 	[%rd536+408], %r986;
	ld.u32 	%r987, [%rd109+-164];
	st.global.u32 	[%rd536+412], %r987;
	ld.u32 	%r988, [%rd109+-160];
	st.global.u32 	[%rd536+416], %r988;
	ld.u32 	%r989, [%rd109+-156];
	st.global.u32 	[%rd536+420], %r989;
	ld.u32 	%r990, [%rd109+-152];
	st.global.u32 	[%rd536+424], %r990;
	ld.u32 	%r991, [%rd109+-148];
	st.global.u32 	[%rd536+428], %r991;
	ld.u32 	%r992, [%rd109+-144];
	st.global.u32 	[%rd536+432], %r992;
	ld.u32 	%r993, [%rd109+-140];
	st.global.u32 	[%rd536+436], %r993;
	ld.u32 	%r994, [%rd109+-136];
	st.global.u32 	[%rd536+440], %r994;
	ld.u32 	%r995, [%rd109+-132];
	st.global.u32 	[%rd536+444], %r995;
	ld.u32 	%r996, [%rd109+-128];
	st.global.u32 	[%rd536+448], %r996;
	ld.u32 	%r997, [%rd109+-124];
	st.global.u32 	[%rd536+452], %r997;
	ld.u32 	%r998, [%rd109+-120];
	st.global.u32 	[%rd536+456], %r998;
	ld.u32 	%r999, [%rd109+-116];
	st.global.u32 	[%rd536+460], %r999;
	ld.u32 	%r1000, [%rd109+-112];
	st.global.u32 	[%rd536+464], %r1000;
	ld.u32 	%r1001, [%rd109+-108];
	st.global.u32 	[%rd536+468], %r1001;
	ld.u32 	%r1002, [%rd109+-104];
	st.global.u32 	[%rd536+472], %r1002;
	ld.u32 	%r1003, [%rd109+-100];
	st.global.u32 	[%rd536+476], %r1003;
	ld.u32 	%r1004, [%rd109+-96];
	st.global.u32 	[%rd536+480], %r1004;
	ld.u32 	%r1005, [%rd109+-92];
	st.global.u32 	[%rd536+484], %r1005;
	ld.u32 	%r1006, [%rd109+-88];
	st.global.u32 	[%rd536+488], %r1006;
	ld.u32 	%r1007, [%rd109+-84];
	st.global.u32 	[%rd536+492], %r1007;
	ld.u32 	%r1008, [%rd109+-80];
	st.global.u32 	[%rd536+496], %r1008;
	ld.u32 	%r1009, [%rd109+-76];
	st.global.u32 	[%rd536+500], %r1009;
	ld.u32 	%r1010, [%rd109+-72];
	st.global.u32 	[%rd536+504], %r1010;
	ld.u32 	%r1011, [%rd109+-68];
	st.global.u32 	[%rd536+508], %r1011;
$L__BB0_104:
	add.s32 	%r1028, %r1028, 1;
	setp.ne.s32 	%p98, %r1028, %r1025;
	@%p98 bra 	$L__BB0_36;
$L__BB0_105:
	{ // callseq 1, 0
	.param .b64 param0;
	st.param.b64 	[param0], %rd116;
	call.uni 
	free, 
	(
	param0
	);
	} // callseq 1
$L__BB0_106:
	ret;

}


// ===== COMPILED SASS (sm_100) =====

	.target	sm_100

	.elftype	@"ET_EXEC"


//--------------------- .note.nv.tkinfo           --------------------------
	.section	.note.nv.tkinfo,"",@"SHT_NOTE"
	.sectionflags	@"SHF_NOTE_NV_TKINFO"
	.tkinfo
        /*0018*/ 	.word	0x00000002
        /*0030*/ 	.string	""
        /*0030*/ 	.string	"ptxas"
        /*0030*/ 	.string	"Cuda compilation tools, release 13.0, V13.0.88"
        /*0030*/ 	.string	"Build cuda_13.0.r13.0/compiler.36424714_0"
        /*0030*/ 	.string	"-arch sm_100 -m 64 "



//--------------------- .note.nv.cuinfo           --------------------------
	.section	.note.nv.cuinfo,"",@"SHT_NOTE"
	.sectionflags	@"SHF_NOTE_NV_CUINFO"
        /*0018*/ 	.short	0x0002
        /*001a*/ 	.short	0x0064
        /*001c*/ 	.short	0x0082
	.zero		2


//--------------------- .nv.info                  --------------------------
	.section	.nv.info,"",@"SHT_CUDA_INFO"
	.align	4


	//----- nvinfo : EIATTR_REGCOUNT
	.align		4
        /*0000*/ 	.byte	0x04, 0x2f
        /*0002*/ 	.short	(.L_3 - .L_2)
	.align		4
.L_2:
        /*0004*/ 	.word	index@(_Z22equihash_wagner_kernelPKhjPjS1_)
        /*0008*/ 	.word	0x000000dc


	//----- nvinfo : EIATTR_FRAME_SIZE
	.align		4
.L_3:
        /*000c*/ 	.byte	0x04, 0x11
        /*000e*/ 	.short	(.L_5 - .L_4)
	.align		4
.L_4:
        /*0010*/ 	.word	index@(_Z22equihash_wagner_kernelPKhjPjS1_)
        /*0014*/ 	.word	0x00000350


	//----- nvinfo : EIATTR_MIN_STACK_SIZE
	.align		4
.L_5:
        /*0018*/ 	.byte	0x04, 0x12
        /*001a*/ 	.short	(.L_7 - .L_6)
	.align		4
.L_6:
        /*001c*/ 	.word	index@(_Z22equihash_wagner_kernelPKhjPjS1_)
        /*0020*/ 	.word	0x00000350
.L_7:


//--------------------- .nv.compat                --------------------------
	.section	.nv.compat,"",@"SHT_CUDA_COMPAT_INFO"
	.align	4
        /*0000*/ 	.byte	0x02, 0x09, 0x00, 0x00, 0x02, 0x02, 0x01, 0x00, 0x02, 0x05, 0x05, 0x00, 0x03, 0x07, 0x01, 0x01
        /*0010*/ 	.byte	0x02, 0x03, 0x00, 0x00, 0x02, 0x06, 0x01, 0x00, 0x04, 0x0b, 0x08, 0x00, 0x09, 0x00, 0x00, 0x00
        /*0020*/ 	.byte	0x00, 0x00, 0x00, 0x00


//--------------------- .nv.info._Z22equihash_wagner_kernelPKhjPjS1_ --------------------------
	.section	.nv.info._Z22equihash_wagner_kernelPKhjPjS1_,"",@"SHT_CUDA_INFO"
	.sectionflags	@""
	.align	4


	//----- nvinfo : EIATTR_CUDA_API_VERSION
	.align		4
        /*0000*/ 	.byte	0x04, 0x37
        /*0002*/ 	.short	(.L_9 - .L_8)
.L_8:
        /*0004*/ 	.word	0x00000082


	//----- nvinfo : EIATTR_KPARAM_INFO
	.align		4
.L_9:
        /*0008*/ 	.byte	0x04, 0x17
        /*000a*/ 	.short	(.L_11 - .L_10)
.L_10:
        /*000c*/ 	.word	0x00000000
        /*0010*/ 	.short	0x0003
        /*0012*/ 	.short	0x0018
        /*0014*/ 	.byte	0x00, 0xf5, 0x21, 0x00


	//----- nvinfo : EIATTR_KPARAM_INFO
	.align		4
.L_11:
        /*0018*/ 	.byte	0x04, 0x17
        /*001a*/ 	.short	(.L_13 - .L_12)
.L_12:
        /*001c*/ 	.word	0x00000000
        /*0020*/ 	.short	0x0002
        /*0022*/ 	.short	0x0010
        /*0024*/ 	.byte	0x00, 0xf5, 0x21, 0x00


	//----- nvinfo : EIATTR_KPARAM_INFO
	.align		4
.L_13:
        /*0028*/ 	.byte	0x04, 0x17
        /*002a*/ 	.short	(.L_15 - .L_14)
.L_14:
        /*002c*/ 	.word	0x00000000
        /*0030*/ 	.short	0x0001
        /*0032*/ 	.short	0x0008
        /*0034*/ 	.byte	0x00, 0xf0, 0x11, 0x00


	//----- nvinfo : EIATTR_KPARAM_INFO
	.align		4
.L_15:
        /*0038*/ 	.byte	0x04, 0x17
        /*003a*/ 	.short	(.L_17 - .L_16)
.L_16:
        /*003c*/ 	.word	0x00000000
        /*0040*/ 	.short	0x0000
        /*0042*/ 	.short	0x0000
        /*0044*/ 	.byte	0x00, 0xf5, 0x21, 0x00


	//----- nvinfo : EIATTR_SPARSE_MMA_MASK
	.align		4
.L_17:
        /*0048*/ 	.byte	0x03, 0x50
        /*004a*/ 	.short	0x0000


	//----- nvinfo : EIATTR_MAXREG_COUNT
	.align		4
        /*004c*/ 	.byte	0x03, 0x1b
        /*004e*/ 	.short	0x00ff


	//----- nvinfo : EIATTR_EXTERNS
	.align		4
        /*0050*/ 	.byte	0x04, 0x0f
        /*0052*/ 	.short	(.L_19 - .L_18)


	//   ....[0]....
	.align		4
.L_18:
        /*0054*/ 	.word	index@(malloc)


	//   ....[1]....
	.align		4
        /*0058*/ 	.word	index@(free)


	//----- nvinfo : EIATTR_MERCURY_ISA_VERSION
	.align		4
.L_19:
        /*005c*/ 	.byte	0x03, 0x5f
        /*005e*/ 	.short	0x0101


	//----- nvinfo : EIATTR_INT_WARP_WIDE_INSTR_OFFSETS
	.align		4
        /*0060*/ 	.byte	0x04, 0x31
        /*0062*/ 	.short	(.L_21 - .L_20)


	//   ....[0]....
.L_20:
        /*0064*/ 	.word	0x00007500


	//   ....[1]....
        /*0068*/ 	.word	0x00007580


	//----- nvinfo : EIATTR_VRC_CTA_INIT_COUNT
	.align		4
.L_21:
        /*006c*/ 	.byte	0x02, 0x4a
	.zero		1
	.zero		1


	//----- nvinfo : EIATTR_SYSCALL_OFFSETS
	.align		4
        /*0070*/ 	.byte	0x04, 0x46
        /*0072*/ 	.short	(.L_23 - .L_22)


	//   ....[0]....
.L_22:
        /*0074*/ 	.word	0x000000c0


	//   ....[1]....
        /*0078*/ 	.word	0x00008660


	//----- nvinfo : EIATTR_EXIT_INSTR_OFFSETS
	.align		4
.L_23:
        /*007c*/ 	.byte	0x04, 0x1c
        /*007e*/ 	.short	(.L_25 - .L_24)


	//   ....[0]....
.L_24:
        /*0080*/ 	.word	0x00000050


	//   ....[1]....
        /*0084*/ 	.word	0x000000f0


	//   ....[2]....
        /*0088*/ 	.word	0x00008670


	//----- nvinfo : EIATTR_CRS_STACK_SIZE
	.align		4
.L_25:
        /*008c*/ 	.byte	0x04, 0x1e
        /*008e*/ 	.short	(.L_27 - .L_26)
.L_26:
        /*0090*/ 	.word	0x00000000


	//----- nvinfo : EIATTR_CBANK_PARAM_SIZE
	.align		4
.L_27:
        /*0094*/ 	.byte	0x03, 0x19
        /*0096*/ 	.short	0x0020


	//----- nvinfo : EIATTR_PARAM_CBANK
	.align		4
        /*0098*/ 	.byte	0x04, 0x0a
        /*009a*/ 	.short	(.L_29 - .L_28)
	.align		4
.L_28:
        /*009c*/ 	.word	index@(.nv.constant0._Z22equihash_wagner_kernelPKhjPjS1_)
        /*00a0*/ 	.short	0x0380
        /*00a2*/ 	.short	0x0020


	//----- nvinfo : EIATTR_SW_WAR
	.align		4
.L_29:
        /*00a4*/ 	.byte	0x04, 0x36
        /*00a6*/ 	.short	(.L_31 - .L_30)
.L_30:
        /*00a8*/ 	.word	0x00000008
.L_31:


//--------------------- .nv.callgraph             --------------------------
	.section	.nv.callgraph,"",@"SHT_CUDA_CALLGRAPH"
	.align	4
	.sectionentsize	8
	.align		4
        /*0000*/ 	.word	0x00000000
	.align		4
        /*0004*/ 	.word	0xffffffff
	.align		4
        /*0008*/ 	.word	index@(_Z22equihash_wagner_kernelPKhjPjS1_)
	.align		4
        /*000c*/ 	.word	index@(free)
	.align		4
        /*0010*/ 	.word	index@(_Z22equihash_wagner_kernelPKhjPjS1_)
	.align		4
        /*0014*/ 	.word	index@(malloc)
	.align		4
        /*0018*/ 	.word	0x00000000
	.align		4
        /*001c*/ 	.word	0xfffffffe
	.align		4
        /*0020*/ 	.word	0x00000000
	.align		4
        /*0024*/ 	.word	0xfffffffd
	.align		4
        /*0028*/ 	.word	0x00000000
	.align		4
        /*002c*/ 	.word	0xfffffffc


//--------------------- .nv.constant4             --------------------------
	.section	.nv.constant4,"a",@progbits
	.align	8
	.align		8
.nv.constant4:
        /*0000*/ 	.dword	malloc
	.align		8
        /*0008*/ 	.dword	free


//--------------------- .nv.constant3             --------------------------
	.section	.nv.constant3,"a",@progbits
	.align	8
.nv.constant3:
	.type		d_blake2b_IV,@object
	.size		d_blake2b_IV,(d_blake2b_sigma - d_blake2b_IV)
d_blake2b_IV:
        /*0000*/ 	.byte	0x08, 0xc9, 0xbc, 0xf3, 0x67, 0xe6, 0x09, 0x6a, 0x3b, 0xa7, 0xca, 0x84, 0x85, 0xae, 0x67, 0xbb
        /*0010*/ 	.byte	0x2b, 0xf8, 0x94, 0xfe, 0x72, 0xf3, 0x6e, 0x3c, 0xf1, 0x36, 0x1d, 0x5f, 0x3a, 0xf5, 0x4f, 0xa5
        /*0020*/ 	.byte	0xd1, 0x82, 0xe6, 0xad, 0x7f, 0x52, 0x0e, 0x51, 0x1f, 0x6c, 0x3e, 0x2b, 0x8c, 0x68, 0x05, 0x9b
        /*0030*/ 	.byte	0x6b, 0xbd, 0x41, 0xfb, 0xab, 0xd9, 0x83, 0x1f, 0x79, 0x21, 0x7e, 0x13, 0x19, 0xcd, 0xe0, 0x5b
	.type		d_blake2b_sigma,@object
	.size		d_blake2b_sigma,(.L_1 - d_blake2b_sigma)
d_blake2b_sigma:
        /*0040*/ 	.byte	0x00, 0x01, 0x02, 0x03, 0x04, 0x05, 0x06, 0x07, 0x08, 0x09, 0x0a, 0x0b, 0x0c, 0x0d, 0x0e, 0x0f
        /* <DEDUP_REMOVED lines=11> */
.L_1:


//--------------------- .text._Z22equihash_wagner_kernelPKhjPjS1_ --------------------------
	.section	.text._Z22equihash_wagner_kernelPKhjPjS1_,"ax",@progbits
	.align	128
        .global         _Z22equihash_wagner_kernelPKhjPjS1_
        .type           _Z22equihash_wagner_kernelPKhjPjS1_,@function
        .size           _Z22equihash_wagner_kernelPKhjPjS1_,(.L_x_34 - _Z22equihash_wagner_kernelPKhjPjS1_)
        .other          _Z22equihash_wagner_kernelPKhjPjS1_,@"STO_CUDA_ENTRY STV_DEFAULT"
_Z22equihash_wagner_kernelPKhjPjS1_:
.text._Z22equihash_wagner_kernelPKhjPjS1_:
[----:B------:R-:W0:Y:S01]  /*0000*/  LDC R1, c[0x0][0x37c] ;  /* 0x0000df00ff017b82 */ /* 0x000e220000000800 */
[----:B------:R-:W1:Y:S07]  /*0010*/  S2R R0, SR_TID.X ;  /* 0x0000000000007919 */ /* 0x000e6e0000002100 */
[----:B------:R-:W1:Y:S01]  /*0020*/  S2UR UR4, SR_CTAID.X ;  /* 0x00000000000479c3 */ /* 0x000e620000002500 */
[----:B0-----:R-:W-:Y:S01]  /*0030*/  VIADD R1, R1, 0xfffffcb0 ;  /* 0xfffffcb001017836 */ /* 0x001fe20000000000 */
[----:B-1----:R-:W-:-:S13]  /*0040*/  LOP3.LUT P0, RZ, R0, UR4, RZ, 0xfc, !PT ;  /* 0x0000000400ff7c12 */ /* 0x002fda000f80fcff */
[----:B------:R-:W-:Y:S05]  /*0050*/  @P0 EXIT ;  /* 0x000000000000094d */ /* 0x000fea0003800000 */
[----:B------:R-:W-:Y:S01]  /*0060*/  MOV R0, 0x0 ;  /* 0x0000000000007802 */ /* 0x000fe20000000f00 */
[----:B------:R-:W-:Y:S01]  /*0070*/  IMAD.MOV.U32 R4, RZ, RZ, 0x1220000 ;  /* 0x01220000ff047424 */ /* 0x000fe200078e00ff */
[----:B------:R-:W0:Y:S01]  /*0080*/  LDCU.64 UR36, c[0x0][0x358] ;  /* 0x00006b00ff2477ac */ /* 0x000e220008000a00 */
[----:B------:R-:W-:Y:S01]  /*0090*/  IMAD.MOV.U32 R5, RZ, RZ, RZ ;  /* 0x000000ffff057224 */ /* 0x000fe200078e00ff */
[----:B------:R1:W2:Y:S06]  /*00a0*/  LDC.64 R2, c[0x4][R0] ;  /* 0x0100000000027b82 */ /* 0x0002ac0000000a00 */
[----:B------:R-:W-:-:S07]  /*00b0*/  LEPC R20, `(.L_x_0) ;  /* 0x000000001014794e */ /* 0x000fce0000000000 */
[----:B012---:R-:W-:Y:S05]  /*00c0*/  CALL.ABS.NOINC R2 ;  /* 0x0000000002007343 */ /* 0x007fea0003c00000 */
.L_x_0:
[----:B------:R-:W-:-:S04]  /*00d0*/  ISETP.NE.U32.AND P0, PT, R4, RZ, PT ;  /* 0x000000ff0400720c */ /* 0x000fc80003f05070 */
[----:B------:R-:W-:-:S13]  /*00e0*/  ISETP.NE.AND.EX P0, PT, R5, RZ, PT, P0 ;  /* 0x000000ff0500720c */ /* 0x000fda0003f05300 */
[----:B------:R-:W-:Y:S05]  /*00f0*/  @!P0 EXIT ;  /* 0x000000000000894d */ /* 0x000fea0003800000 */
[----:B------:R-:W0:Y:S01]  /*0100*/  LDC R11, c[0x0][0x388] ;  /* 0x0000e200ff0b7b82 */ /* 0x000e220000000800 */
[----:B------:R-:W-:Y:S01]  /*0110*/  PRMT R35, R35, 0x3340, R35 ;  /* 0x0000334023237816 */ /* 0x000fe20000000023 */
[----:B------:R-:W-:Y:S01]  /*0120*/  BSSY.RECONVERGENT B0, `(.L_x_1) ;  /* 0x00003ea000007945 */ /* 0x000fe20003800200 */
[----:B------:R-:W-:Y:S02]  /*0130*/  IMAD.MOV.U32 R39, RZ, RZ, RZ ;  /* 0x000000ffff277224 */ /* 0x000fe400078e00ff */
[C---:B------:R-:W-:Y:S02]  /*0140*/  VIADD R38, R1.reuse, 0x80 ;  /* 0x0000008001267836 */ /* 0x040fe40000000000 */
[----:B------:R-:W-:Y:S01]  /*0150*/  VIADD R160, R1, 0x100 ;  /* 0x0000010001a07836 */ /* 0x000fe20000000000 */
[----:B------:R-:W1:Y:S01]  /*0160*/  LDC.U16 R36, c[0x0][0x38a] ;  /* 0x0000e280ff247b82 */ /* 0x000e620000000400 */
[----:B0-----:R-:W-:Y:S02]  /*0170*/  LOP3.LUT R34, R11, 0xffff, RZ, 0xc0, !PT ;  /* 0x0000ffff0b227812 */ /* 0x001fe400078ec0ff */
[----:B------:R-:W-:-:S02]  /*0180*/  SHF.R.U32.HI R37, RZ, 0x8, R11 ;  /* 0x00000008ff257819 */ /* 0x000fc4000001160b */
[----:B------:R-:W-:Y:S02]  /*0190*/  PRMT R0, R34, 0x3340, R1 ;  /* 0x0000334022007816 */ /* 0x000fe40000000001 */
[----:B------:R-:W-:Y:S02]  /*01a0*/  LOP3.LUT R37, R37, 0xffff, RZ, 0xc0, !PT ;  /* 0x0000ffff25257812 */ /* 0x000fe400078ec0ff */
[----:B------:R-:W-:Y:S02]  /*01b0*/  PRMT R0, R0, 0x5410, R35 ;  /* 0x0000541000007816 */ /* 0x000fe40000000023 */
[----:B------:R-:W-:Y:S02]  /*01c0*/  SHF.R.U32.HI R11, RZ, 0x18, R11 ;  /* 0x00000018ff0b7819 */ /* 0x000fe4000001160b */
[----:B------:R-:W-:-:S04]  /*01d0*/  PRMT R0, R37, 0x7604, R0 ;  /* 0x0000760425007816 */ /* 0x000fc80000000000 */
[C---:B-1----:R-:W-:Y:S02]  /*01e0*/  PRMT R0, R36.reuse, 0x7054, R0 ;  /* 0x0000705424007816 */ /* 0x042fe40000000000 */
[----:B------:R-:W-:Y:S02]  /*01f0*/  PRMT R36, R36, 0x3340, R11 ;  /* 0x0000334024247816 */ /* 0x000fe4000000000b */
[----:B------:R-:W-:-:S07]  /*0200*/  PRMT R11, R11, 0x654, R0 ;  /* 0x000006540b0b7816 */ /* 0x000fce0000000000 */
.L_x_6:
[----:B0-----:R-:W0:Y:S01]  /*0210*/  LDC.64 R2, c[0x0][0x380] ;  /* 0x0000e000ff027b82 */ /* 0x001e220000000a00 */
[----:B------:R-:W-:Y:S02]  /*0220*/  IMAD.MOV.U32 R17, RZ, RZ, 0x1 ;  /* 0x00000001ff117424 */ /* 0x000fe400078e00ff */
[----:B------:R-:W-:Y:S01]  /*0230*/  IMAD.WIDE.U32 R32, R39, 0x244, R4 ;  /* 0x0000024427207825 */ /* 0x000fe200078e0004 */
[----:B------:R-:W-:Y:S01]  /*0240*/  SHF.R.U32.HI R40, RZ, 0x8, R39 ;  /* 0x00000008ff287819 */ /* 0x000fe20000011627 */
[----:B------:R-:W1:Y:S03]  /*0250*/  LDCU.64 UR4, c[0x3][0x30] ;  /* 0x00c00600ff0477ac */ /* 0x000e660008000a00 */
[----:B------:R2:W-:Y:S04]  /*0260*/  ST.E desc[UR36][R32.64+0x240], R17 ;  /* 0x0002401120007985 */ /* 0x0005e8000c101924 */
[----:B------:R-:W-:Y:S04]  /*0270*/  ST.E desc[UR36][R32.64], R39 ;  /* 0x0000002720007985 */ /* 0x000fe8000c101924 */
[----:B0-----:R-:W3:Y:S04]  /*0280*/  LDG.E.U8 R0, desc[UR36][R2.64+0xf] ;  /* 0x00000f2402007981 */ /* 0x001ee8000c1e1100 */
[----:B------:R-:W3:Y:S04]  /*0290*/  LDG.E.U8 R7, desc[UR36][R2.64+0xe] ;  /* 0x00000e2402077981 */ /* 0x000ee8000c1e1100 */
[----:B------:R-:W4:Y:S04]  /*02a0*/  LDG.E.U8 R8, desc[UR36][R2.64+0xb] ;  /* 0x00000b2402087981 */ /* 0x000f28000c1e1100 */
[----:B------:R-:W4:Y:S04]  /*02b0*/  LDG.E.U8 R13, desc[UR36][R2.64+0xa] ;  /* 0x00000a24020d7981 */ /* 0x000f28000c1e1100 */
[----:B------:R-:W5:Y:S04]  /*02c0*/  LDG.E.U8 R12, desc[UR36][R2.64+0x9] ;  /* 0x00000924020c7981 */ /* 0x000f68000c1e1100 */
[----:B------:R-:W5:Y:S04]  /*02d0*/  LDG.E.U8 R15, desc[UR36][R2.64+0x8] ;  /* 0x00000824020f7981 */ /* 0x000f68000c1e1100 */
[----:B------:R-:W5:Y:S04]  /*02e0*/  LDG.E.U8 R6, desc[UR36][R2.64+0xd] ;  /* 0x00000d2402067981 */ /* 0x000f68000c1e1100 */
[----:B------:R-:W5:Y:S04]  /*02f0*/  LDG.E.U8 R9, desc[UR36][R2.64+0xc] ;  /* 0x00000c2402097981 */ /* 0x000f68000c1e1100 */
[----:B------:R-:W5:Y:S04]  /*0300*/  LDG.E.U8 R14, desc[UR36][R2.64+0x7] ;  /* 0x00000724020e7981 */ /* 0x000f68000c1e1100 */
[----:B--2---:R-:W2:Y:S04]  /*0310*/  LDG.E.U8 R17, desc[UR36][R2.64+0x6] ;  /* 0x0000062402117981 */ /* 0x004ea8000c1e1100 */
[----:B------:R-:W2:Y:S04]  /*0320*/  LDG.E.U8 R16, desc[UR36][R2.64+0x5] ;  /* 0x0000052402107981 */ /* 0x000ea8000c1e1100 */
        /* <DEDUP_REMOVED lines=128> */
[----:B------:R0:W2:Y:S01]  /*0b30*/  LDG.E.U8 R43, desc[UR36][R2.64+0x83] ;  /* 0x00008324022b7981 */ /* 0x0000a2000c1e1100 */
[----:B---3--:R-:W-:-:S02]  /*0b40*/  PRMT R0, R7, 0x3340, R0 ;  /* 0x0000334007007816 */ /* 0x008fc40000000000 */
[----:B----4-:R-:W-:Y:S02]  /*0b50*/  PRMT R8, R13, 0x3340, R8 ;  /* 0x000033400d087816 */ /* 0x010fe40000000008 */
[----:B-----5:R-:W-:Y:S02]  /*0b60*/  PRMT R7, R15, 0x3340, R12 ;  /* 0x000033400f077816 */ /* 0x020fe4000000000c */
[----:B------:R-:W-:Y:S02]  /*0b70*/  PRMT R9, R9, 0x3340, R6 ;  /* 0x0000334009097816 */ /* 0x000fe40000000006 */
[----:B--2---:R-:W-:Y:S02]  /*0b80*/  PRMT R13, R17, 0x3340, R14 ;  /* 0x00003340110d7816 */ /* 0x004fe4000000000e */
[----:B------:R-:W-:Y:S02]  /*0b90*/  PRMT R16, R19, 0x3340, R16 ;  /* 0x0000334013107816 */ /* 0x000fe40000000010 */
[----:B------:R-:W-:-:S02]  /*0ba0*/  PRMT R12, R21, 0x3340, R18 ;  /* 0x00003340150c7816 */ /* 0x000fc40000000012 */
[----:B------:R-:W-:Y:S02]  /*0bb0*/  PRMT R23, R23, 0x3340, R20 ;  /* 0x0000334017177816 */ /* 0x000fe40000000014 */
[----:B------:R-:W-:Y:S02]  /*0bc0*/  PRMT R157, RZ, 0x3340, RZ ;  /* 0x00003340ff9d7816 */ /* 0x000fe400000000ff */
[----:B------:R-:W-:Y:S02]  /*0bd0*/  PRMT R10, R39, 0x3340, R40 ;  /* 0x00003340270a7816 */ /* 0x000fe40000000028 */
[----:B------:R-:W-:Y:S02]  /*0be0*/  PRMT R15, R9, 0x5410, R0 ;  /* 0x00005410090f7816 */ /* 0x000fe40000000000 */
[----:B------:R-:W-:Y:S02]  /*0bf0*/  PRMT R14, R7, 0x5410, R8 ;  /* 0x00005410070e7816 */ /* 0x000fe40000000008 */
[----:B------:R-:W-:-:S02]  /*0c00*/  PRMT R13, R16, 0x5410, R13 ;  /* 0x00005410100d7816 */ /* 0x000fc4000000000d */
[----:B------:R-:W-:Y:S02]  /*0c10*/  PRMT R12, R23, 0x5410, R12 ;  /* 0x00005410170c7816 */ /* 0x000fe4000000000c */
[----:B------:R-:W-:Y:S02]  /*0c20*/  PRMT R0, R25, 0x3340, R22 ;  /* 0x0000334019007816 */ /* 0x000fe40000000016 */
[----:B0-----:R-:W-:Y:S02]  /*0c30*/  PRMT R3, R27, 0x3340, R24 ;  /* 0x000033401b037816 */ /* 0x001fe40000000018 */
[----:B------:R-:W-:Y:S02]  /*0c40*/  PRMT R2, R29, 0x3340, R26 ;  /* 0x000033401d027816 */ /* 0x000fe4000000001a */
[----:B------:R-:W-:Y:S02]  /*0c50*/  PRMT R7, R31, 0x3340, R28 ;  /* 0x000033401f077816 */ /* 0x000fe4000000001c */
[----:B------:R-:W-:-:S02]  /*0c60*/  PRMT R6, R51, 0x3340, R30 ;  /* 0x0000334033067816 */ /* 0x000fc4000000001e */
[----:B------:R-:W-:Y:S02]  /*0c70*/  PRMT R9, R53, 0x3340, R50 ;  /* 0x0000334035097816 */ /* 0x000fe40000000032 */
[----:B------:R-:W-:Y:S02]  /*0c80*/  PRMT R8, R55, 0x3340, R52 ;  /* 0x0000334037087816 */ /* 0x000fe40000000034 */
[----:B------:R-:W-:Y:S02]  /*0c90*/  PRMT R17, R57, 0x3340, R54 ;  /* 0x0000334039117816 */ /* 0x000fe40000000036 */
[----:B------:R-:W-:Y:S01]  /*0ca0*/  PRMT R10, R10, 0x5410, R157 ;  /* 0x000054100a0a7816 */ /* 0x000fe2000000009d */
[----:B------:R0:W-:Y:S01]  /*0cb0*/  STL.128 [R1], R12 ;  /* 0x0000000c01007387 */ /* 0x0001e20000100c00 */
[----:B------:R-:W-:Y:S02]  /*0cc0*/  PRMT R19, R59, 0x3340, R56 ;  /* 0x000033403b137816 */ /* 0x000fe40000000038 */
[----:B------:R-:W-:Y:S01]  /*0cd0*/  PRMT R18, R63, 0x3340, R60 ;  /* 0x000033403f127816 */ /* 0x000fe2000000003c */
[----:B------:R2:W-:Y:S01]  /*0ce0*/  STL [R1+0x90], R10 ;  /* 0x0000900a01007387 */ /* 0x0005e20000100800 */
[----:B------:R-:W-:-:S02]  /*0cf0*/  PRMT R65, R65, 0x3340, R62 ;  /* 0x0000334041417816 */ /* 0x000fc4000000003e */
[----:B------:R-:W-:Y:S02]  /*0d00*/  PRMT R64, R67, 0x3340, R64 ;  /* 0x0000334043407816 */ /* 0x000fe40000000040 */
[----:B------:R-:W-:Y:S02]  /*0d10*/  PRMT R69, R69, 0x3340, R66 ;  /* 0x0000334045457816 */ /* 0x000fe40000000042 */
[----:B------:R-:W-:Y:S02]  /*0d20*/  PRMT R16, R71, 0x3340, R68 ;  /* 0x0000334047107816 */ /* 0x000fe40000000044 */
[----:B------:R-:W-:Y:S02]  /*0d30*/  PRMT R73, R73, 0x3340, R70 ;  /* 0x0000334049497816 */ /* 0x000fe40000000046 */
[----:B0-----:R-:W-:Y:S02]  /*0d40*/  PRMT R15, R3, 0x5410, R0 ;  /* 0x00005410030f7816 */ /* 0x001fe40000000000 */
[----:B------:R-:W-:-:S02]  /*0d50*/  PRMT R14, R7, 0x5410, R2 ;  /* 0x00005410070e7816 */ /* 0x000fc40000000002 */
[----:B------:R-:W-:Y:S02]  /*0d60*/  PRMT R13, R9, 0x5410, R6 ;  /* 0x00005410090d7816 */ /* 0x000fe40000000006 */
[----:B------:R-:W-:Y:S02]  /*0d70*/  PRMT R12, R17, 0x5410, R8 ;  /* 0x00005410110c7816 */ /* 0x000fe40000000008 */
[----:B--2---:R-:W-:-:S03]  /*0d80*/  PRMT R10, R61, 0x3340, R58 ;  /* 0x000033403d0a7816 */ /* 0x004fc6000000003a */
[----:B------:R0:W-:Y:S01]  /*0d90*/  STL.128 [R1+0x10], R12 ;  /* 0x0000100c01007387 */ /* 0x0001e20000100c00 */
[----:B------:R-:W-:Y:S02]  /*0da0*/  PRMT R31, R107, 0x3340, R104 ;  /* 0x000033406b1f7816 */ /* 0x000fe40000000068 */
[----:B------:R-:W-:Y:S02]  /*0db0*/  PRMT R106, R109, 0x3340, R106 ;  /* 0x000033406d6a7816 */ /* 0x000fe4000000006a */
        /* <DEDUP_REMOVED lines=12> */
[----:B------:R-:W-:Y:S01]  /*0e80*/  PRMT R27, R91, 0x3340, R88 ;  /* 0x000033405b1b7816 */ /* 0x000fe20000000058 */
[----:B------:R0:W-:Y:S01]  /*0e90*/  STL.128 [R1+0x20], R16 ;  /* 0x0000201001007387 */ /* 0x0001e20000100c00 */
[----:B------:R-:W-:Y:S02]  /*0ea0*/  PRMT R90, R93, 0x3340, R90 ;  /* 0x000033405d5a7816 */ /* 0x000fe4000000005a */
[----:B------:R-:W-:Y:S02]  /*0eb0*/  PRMT R26, R95, 0x3340, R92 ;  /* 0x000033405f1a7816 */ /* 0x000fe4000000005c */
[----:B------:R-:W-:-:S02]  /*0ec0*/  PRMT R97, R97, 0x3340, R94 ;  /* 0x0000334061617816 */ /* 0x000fc4000000005e */
        /* <DEDUP_REMOVED lines=17> */
[----:B------:R-:W-:Y:S01]  /*0fe0*/  PRMT R15, R141, 0x3340, R138 ;  /* 0x000033408d0f7816 */ /* 0x000fe2000000008a */
[----:B------:R2:W-:Y:S01]  /*0ff0*/  STL.128 [R1+0x50], R28 ;  /* 0x0000501c01007387 */ /* 0x0005e20000100c00 */
[----:B------:R-:W-:-:S02]  /*1000*/  PRMT R27, R90, 0x5410, R27 ;  /* 0x000054105a1b7816 */ /* 0x000fc4000000001b */
[----:B0-----:R-:W-:Y:S02]  /*1010*/  PRMT R17, R154, 0x3340, R49 ;  /* 0x000033409a117816 */ /* 0x001fe40000000031 */
        /* <DEDUP_REMOVED lines=10> */
[----:B--2---:R-:W-:-:S02]  /*10c0*/  PRMT R31, R15, 0x5410, R10 ;  /* 0x000054100f1f7816 */ /* 0x004fc4000000000a */
[----:B------:R-:W-:Y:S02]  /*10d0*/  PRMT R2, R127, 0x3340, R124 ;  /* 0x000033407f027816 */ /* 0x000fe4000000007c */
[----:B------:R-:W-:Y:S01]  /*10e0*/  PRMT R15, R34, 0x3340, R37 ;  /* 0x00003340220f7816 */ /* 0x000fe20000000025 */
[----:B------:R0:W-:Y:S01]  /*10f0*/  STL.128 [R1+0x40], R24 ;  /* 0x0000401801007387 */ /* 0x0001e20000100c00 */
[----:B------:R-:W-:-:S03]  /*1100*/  PRMT R7, R129, 0x3340, R126 ;  /* 0x0000334081077816 */ /* 0x000fc6000000007e */
[----:B------:R2:W-:Y:S01]  /*1110*/  STL.128 [R1+0x30], R20 ;  /* 0x0000301401007387 */ /* 0x0005e20000100c00 */
[----:B------:R-:W-:Y:S02]  /*1120*/  PRMT R15, R15, 0x5410, R36 ;  /* 0x000054100f0f7816 */ /* 0x000fe40000000024 */
[----:B------:R-:W-:Y:S01]  /*1130*/  PRMT R6, R131, 0x3340, R128 ;  /* 0x0000334083067816 */ /* 0x000fe20000000080 */
[----:B------:R-:W3:Y:S01]  /*1140*/  LDC R18, c[0x3][0x4] ;  /* 0x00c00100ff127b82 */ /* 0x000ee20000000800 */
[----:B0-----:R-:W-:Y:S02]  /*1150*/  PRMT R27, R3, 0x5410, R0 ;  /* 0x00005410031b7816 */ /* 0x001fe40000000000 */
[----:B------:R-:W-:-:S05]  /*1160*/  PRMT R8, R135, 0x3340, R132 ;  /* 0x0000334087087816 */ /* 0x000fca0000000084 */
[----:B------:R-:W0:Y:S01]  /*1170*/  LDC R0, c[0x3][RZ] ;  /* 0x00c00000ff007b82 */ /* 0x000e220000000800 */
[----:B------:R-:W-:Y:S02]  /*1180*/  PRMT R26, R7, 0x5410, R2 ;  /* 0x00005410071a7816 */ /* 0x000fe40000000002 */
[----:B------:R-:W-:-:S05]  /*1190*/  PRMT R13, R137, 0x3340, R134 ;  /* 0x00003340890d7816 */ /* 0x000fca0000000086 */
[----:B------:R-:W4:Y:S01]  /*11a0*/  LDC.64 R2, c[0x3][0x30] ;  /* 0x00c00c00ff027b82 */ /* 0x000f220000000a00 */
[----:B------:R-:W-:Y:S02]  /*11b0*/  PRMT R24, R13, 0x5410, R8 ;  /* 0x000054100d187816 */ /* 0x000fe40000000008 */
[----:B------:R-:W-:-:S05]  /*11c0*/  PRMT R47, R48, 0x3340, R47 ;  /* 0x00003340302f7816 */ /* 0x000fca000000002f */
[----:B--2---:R-:W2:Y:S01]  /*11d0*/  LDC R20, c[0x3][0x20] ;  /* 0x00c00800ff147b82 */ /* 0x004ea20000000800 */
[----:B------:R-:W-:-:S07]  /*11e0*/  PRMT R46, R46, 0x3340, R45 ;  /* 0x000033402e2e7816 */ /* 0x000fce000000002d */
[----:B------:R-:W5:Y:S01]  /*11f0*/  LDC R19, c[0x3][0x24] ;  /* 0x00c00900ff137b82 */ /* 0x000f620000000800 */
[----:B------:R-:W-:Y:S02]  /*1200*/  PRMT R13, R46, 0x5410, R47 ;  /* 0x000054102e0d7816 */ /* 0x000fe4000000002f */
[----:B------:R-:W-:-:S05]  /*1210*/  PRMT R9, R133, 0x3340, R130 ;  /* 0x0000334085097816 */ /* 0x000fca0000000082 */
[----:B------:R-:W2:Y:S01]  /*1220*/  LDC R21, c[0x3][0x18] ;  /* 0x00c00600ff157b82 */ /* 0x000ea20000000800 */
[----:B------:R-:W-:Y:S02]  /*1230*/  PRMT R25, R9, 0x5410, R6 ;  /* 0x0000541009197816 */ /* 0x000fe40000000006 */
[----:B------:R-:W-:-:S05]  /*1240*/  PRMT R30, R143, 0x3340, R140 ;  /* 0x000033408f1e7816 */ /* 0x000fca000000008c */
[----:B------:R-:W5:Y:S01]  /*1250*/  LDC.64 R6, c[0x3][0x38] ;  /* 0x00c00e00ff067b82 */ /* 0x000f620000000a00 */
[----:B------:R-:W-:-:S07]  /*1260*/  PRMT R145, R145, 0x3340, R142 ;  /* 0x0000334091917816 */ /* 0x000fce000000008e */
[----:B------:R-:W2:Y:S01]  /*1270*/  LDC R56, c[0x3][0x1c] ;  /* 0x00c00700ff387b82 */ /* 0x000ea20000000800 */
[----:B------:R-:W-:Y:S02]  /*1280*/  PRMT R30, R145, 0x5410, R30 ;  /* 0x00005410911e7816 */ /* 0x000fe4000000001e */
[----:B------:R-:W-:-:S05]  /*1290*/  PRMT R29, R147, 0x3340, R144 ;  /* 0x00003340931d7816 */ /* 0x000fca0000000090 */
[----:B------:R-:W2:Y:S01]  /*12a0*/  LDC R55, c[0x3][0x38] ;  /* 0x00c00e00ff377b82 */ /* 0x000ea20000000800 */
        /* <DEDUP_REMOVED lines=8> */
[----:B------:R-:W-:Y:S02]  /*1330*/  PRMT R155, R152, 0x3340, R155 ;  /* 0x00003340989b7816 */ /* 0x000fe4000000009b */
[C---:B------:R-:W-:Y:S02]  /*1340*/  PRMT R10, R42.reuse, 0x7054, R49 ;  /* 0x000070542a0a7816 */ /* 0x040fe40000000031 */
[----:B------:R-:W-:Y:S01]  /*1350*/  PRMT R14, R42, 0x3340, R41 ;  /* 0x000033402a0e7816 */ /* 0x000fe20000000029 */
[----:B------:R-:W2:Y:S01]  /*1360*/  LDC R49, c[0x3][0x8] ;  /* 0x00c00200ff317b82 */ /* 0x000ea20000000800 */
[----:B------:R-:W-:Y:S02]  /*1370*/  PRMT R10, R41, 0x654, R10 ;  /* 0x00000654290a7816 */ /* 0x000fe4000000000a */
[----:B------:R-:W-:-:S02]  /*1380*/  PRMT R14, R17, 0x5410, R14 ;  /* 0x00005410110e7816 */ /* 0x000fc4000000000e */
[----:B------:R-:W-:-:S03]  /*1390*/  PRMT R12, R44, 0x3340, R43 ;  /* 0x000033402c0c7816 */ /* 0x000fc6000000002b */
[----:B------:R-:W2:Y:S01]  /*13a0*/  LDC R48, c[0x3][0xc] ;  /* 0x00c00300ff307b82 */ /* 0x000ea20000000800 */
[C---:B------:R-:W-:Y:S01]  /*13b0*/  PRMT R12, R155.reuse, 0x5410, R12 ;  /* 0x000054109b0c7816 */ /* 0x040fe2000000000c */
[----:B------:R-:W-:Y:S06]  /*13c0*/  STL.128 [R1+0x70], R28 ;  /* 0x0000701c01007387 */ /* 0x000fec0000100c00 */
[----:B------:R-:W2:Y:S01]  /*13d0*/  LDC R47, c[0x3][0x28] ;  /* 0x00c00a00ff2f7b82 */ /* 0x000ea20000000800 */
[----:B------:R-:W-:Y:S01]  /*13e0*/  STL.128 [R1+0x80], R12 ;  /* 0x0000800c01007387 */ /* 0x000fe20000100c00 */
[----:B------:R-:W2:Y:S06]  /*13f0*/  LDCU UR6, c[0x3][0x20] ;  /* 0x00c00400ff0677ac */ /* 0x000eac0008000800 */
[----:B------:R-:W2:Y:S08]  /*1400*/  LDC R46, c[0x3][0x2c] ;  /* 0x00c00b00ff2e7b82 */ /* 0x000eb00000000800 */
[----:B------:R-:W2:Y:S01]  /*1410*/  LDC R41, c[0x3][RZ] ;  /* 0x00c00000ff297b82 */ /* 0x000ea20000000800 */
[----:B------:R-:W-:Y:S01]  /*1420*/  PRMT R8, R44, 0x3340, R1 ;  /* 0x000033402c087816 */ /* 0x000fe20000000001 */
[----:B------:R-:W-:Y:S03]  /*1430*/  BSSY.RECONVERGENT B1, `(.L_x_2) ;  /* 0x000010a000017945 */ /* 0x000fe60003800200 */
[----:B------:R-:W-:Y:S01]  /*1440*/  PRMT R8, R155, 0x5410, R8 ;  /* 0x000054109b087816 */ /* 0x000fe20000000008 */
[----:B------:R2:W-:Y:S01]  /*1450*/  STL.128 [R1+0x60], R24 ;  /* 0x0000601801007387 */ /* 0x0005e20000100c00 */
[----:B-1----:R-:W-:Y:S01]  /*1460*/  IMAD.U32 R17, RZ, RZ, UR4 ;  /* 0x00000004ff117e24 */ /* 0x002fe2000f8e00ff */
[----:B0-----:R-:W-:Y:S01]  /*1470*/  LOP3.LUT R93, R0, 0x1014000, RZ, 0x3c, !PT ;  /* 0x01014000005d7812 */ /* 0x001fe200078e3cff */
[----:B------:R-:W-:Y:S01]  /*1480*/  IMAD.U32 R16, RZ, RZ, UR5 ;  /* 0x00000005ff107e24 */ /* 0x000fe2000f8e00ff */
[----:B------:R-:W-:Y:S01]  /*1490*/  PRMT R8, R43, 0x654, R8 ;  /* 0x000006542b087816 */ /* 0x000fe20000000008 */
[----:B------:R-:W-:Y:S01]  /*14a0*/  IMAD.MOV.U32 R9, RZ, RZ, RZ ;  /* 0x000000ffff097224 */ /* 0x000fe200078e00ff */
[----:B----4-:R-:W-:Y:S01]  /*14b0*/  LOP3.LUT R107, R2, 0x7361635a, RZ, 0x3c, !PT ;  /* 0x7361635a026b7812 */ /* 0x010fe200078e3cff */
[--C-:B---3--:R-:W-:Y:S01]  /*14c0*/  IMAD.MOV.U32 R95, RZ, RZ, R18.reuse ;  /* 0x000000ffff5f7224 */ /* 0x108fe200078e0012 */
[----:B------:R-:W-:Y:S01]  /*14d0*/  LOP3.LUT R102, R3, 0x576f5068, RZ, 0x3c, !PT ;  /* 0x576f506803667812 */ /* 0x000fe200078e3cff */
[----:B------:R-:W-:Y:S01]  /*14e0*/  IMAD.MOV.U32 R84, RZ, RZ, R18 ;  /* 0x000000ffff547224 */ /* 0x000fe200078e0012 */
[----:B-----5:R-:W-:Y:S01]  /*14f0*/  LOP3.LUT R104, R6, 0xc0, RZ, 0x3c, !PT ;  /* 0x000000c006687812 */ /* 0x020fe200078e3cff */
[--C-:B------:R-:W-:Y:S01]  /*1500*/  IMAD.MOV.U32 R81, RZ, RZ, R19.reuse ;  /* 0x000000ffff517224 */ /* 0x100fe200078e0013 */
[----:B------:R-:W-:Y:S01]  /*1510*/  LOP3.LUT R106, R7, 0x7, RZ, 0x3c, !PT ;  /* 0x00000007076a7812 */ /* 0x000fe200078e3cff */
[----:B------:R-:W-:Y:S01]  /*1520*/  IMAD.MOV.U32 R75, RZ, RZ, R19 ;  /* 0x000000ffff4b7224 */ /* 0x000fe200078e0013 */
[----:B--2---:R-:W-:Y:S01]  /*1530*/  LOP3.LUT R79, R20, 0x80, RZ, 0x3c, !PT ;  /* 0x00000080144f7812 */ /* 0x004fe200078e3cff */
[----:B------:R-:W-:-:S02]  /*1540*/  IMAD.MOV.U32 R98, RZ, RZ, R21 ;  /* 0x000000ffff627224 */ /* 0x000fc400078e0015 */
[----:B------:R-:W-:Y:S02]  /*1550*/  IMAD.U32 R27, RZ, RZ, UR6 ;  /* 0x00000006ff1b7e24 */ /* 0x000fe4000f8e00ff */
[----:B------:R-:W-:Y:S02]  /*1560*/  IMAD.MOV.U32 R99, RZ, RZ, R21 ;  /* 0x000000ffff637224 */ /* 0x000fe400078e0015 */
[--C-:B------:R-:W-:Y:S02]  /*1570*/  IMAD.MOV.U32 R100, RZ, RZ, R56.reuse ;  /* 0x000000ffff647224 */ /* 0x100fe400078e0038 */
[----:B------:R-:W-:Y:S02]  /*1580*/  IMAD.MOV.U32 R101, RZ, RZ, R56 ;  /* 0x000000ffff657224 */ /* 0x000fe400078e0038 */
[----:B------:R-:W-:Y:S02]  /*1590*/  IMAD.MOV.U32 R103, RZ, RZ, R55 ;  /* 0x000000ffff677224 */ /* 0x000fe400078e0037 */
[----:B------:R-:W-:-:S02]  /*15a0*/  IMAD.MOV.U32 R105, RZ, RZ, R54 ;  /* 0x000000ffff697224 */ /* 0x000fc400078e0036 */
[--C-:B------:R-:W-:Y:S02]  /*15b0*/  IMAD.MOV.U32 R94, RZ, RZ, R53.reuse ;  /* 0x000000ffff5e7224 */ /* 0x100fe400078e0035 */
[----:B------:R-:W-:Y:S02]  /*15c0*/  IMAD.MOV.U32 R91, RZ, RZ, R53 ;  /* 0x000000ffff5b7224 */ /* 0x000fe400078e0035 */
[--C-:B------:R-:W-:Y:S02]  /*15d0*/  IMAD.MOV.U32 R96, RZ, RZ, R52.reuse ;  /* 0x000000ffff607224 */ /* 0x100fe400078e0034 */
[----:B------:R-:W-:Y:S02]  /*15e0*/  IMAD.MOV.U32 R97, RZ, RZ, R52 ;  /* 0x000000ffff617224 */ /* 0x000fe400078e0034 */
[--C-:B------:R-:W-:Y:S02]  /*15f0*/  IMAD.MOV.U32 R90, RZ, RZ, R49.reuse ;  /* 0x000000ffff5a7224 */ /* 0x100fe400078e0031 */
[----:B------:R-:W-:-:S02]  /*1600*/  IMAD.MOV.U32 R77, RZ, RZ, R49 ;  /* 0x000000ffff4d7224 */ /* 0x000fc400078e0031 */
[--C-:B------:R-:W-:Y:S02]  /*1610*/  IMAD.MOV.U32 R92, RZ, RZ, R48.reuse ;  /* 0x000000ffff5c7224 */ /* 0x100fe400078e0030 */
[----:B------:R-:W-:Y:S02]  /*1620*/  IMAD.MOV.U32 R83, RZ, RZ, R48 ;  /* 0x000000ffff537224 */ /* 0x000fe400078e0030 */
[--C-:B------:R-:W-:Y:S02]  /*1630*/  IMAD.MOV.U32 R87, RZ, RZ, R47.reuse ;  /* 0x000000ffff577224 */ /* 0x100fe400078e002f */
[----:B------:R-:W-:Y:S02]  /*1640*/  IMAD.MOV.U32 R85, RZ, RZ, R47 ;  /* 0x000000ffff557224 */ /* 0x000fe400078e002f */
[--C-:B------:R-:W-:Y:S02]  /*1650*/  IMAD.MOV.U32 R89, RZ, RZ, R46.reuse ;  /* 0x000000ffff597224 */ /* 0x100fe400078e002e */
[----:B------:R-:W-:-:S02]  /*1660*/  IMAD.MOV.U32 R86, RZ, RZ, R46 ;  /* 0x000000ffff567224 */ /* 0x000fc400078e002e */
[----:B------:R-:W-:-:S07]  /*1670*/  IMAD.MOV.U32 R82, RZ, RZ, R41 ;  /* 0x000000ffff527224 */ /* 0x000fce00078e0029 */
.L_x_3:
[----:B------:R-:W-:-:S04]  /*1680*/  IMAD.MOV.U32 R26, RZ, RZ, 0x40 ;  /* 0x00000040ff1a7424 */ /* 0x000fc800078e00ff */
[----:B------:R-:W-:-:S04]  /*1690*/  IMAD R12, R9, 0x10, R26 ;  /* 0x00000010090c7824 */ /* 0x000fc800078e021a */
[----:B------:R-:W0:Y:S08]  /*16a0*/  LDC.U8 R14, c[0x3][R12] ;  /* 0x00c000000c0e7b82 */ /* 0x000e300000000000 */
[----:B------:R-:W1:Y:S08]  /*16b0*/  LDC.U8 R24, c[0x3][R12+0x2] ;  /* 0x00c000800c187b82 */ /* 0x000e700000000000 */
[----:B------:R-:W2:Y:S08]  /*16c0*/  LDC.U8 R22, c[0x3][R12+0x1] ;  /* 0x00c000400c167b82 */ /* 0x000eb00000000000 */
[----:B------:R-:W3:Y:S08]  /*16d0*/  LDC.U8 R30, c[0x3][R12+0x4] ;  /* 0x00c001000c1e7b82 */ /* 0x000ef00000000000 */
[----:B------:R-:W4:Y:S08]  /*16e0*/  LDC.U8 R44, c[0x3][R12+0x6] ;  /* 0x00c001800c2c7b82 */ /* 0x000f300000000000 */
[----:B------:R-:W5:Y:S01]  /*16f0*/  LDC.U8 R28, c[0x3][R12+0x3] ;  /* 0x00c000c00c1c7b82 */ /* 0x000f620000000000 */
[----:B0-----:R-:W-:-:S05]  /*1700*/  IMAD R14, R14, 0x8, R1 ;  /* 0x000000080e0e7824 */ /* 0x001fca00078e0201 */
[----:B------:R-:W5:Y:S01]  /*1710*/  LDL.64 R70, [R14] ;  /* 0x000000000e467983 */ /* 0x000f620000100a00 */
[--C-:B-1----:R-:W-:Y:S01]  /*1720*/  IMAD R24, R24, 0x8, R1.reuse ;  /* 0x0000000818187824 */ /* 0x102fe200078e0201 */
[----:B------:R-:W0:Y:S04]  /*1730*/  LDC.U8 R42, c[0x3][R12+0x5] ;  /* 0x00c001400c2a7b82 */ /* 0x000e280000000000 */
[----:B------:R1:W5:Y:S01]  /*1740*/  LDL.64 R72, [R24] ;  /* 0x0000000018487983 */ /* 0x0003620000100a00 */
[----:B--2---:R-:W-:-:S03]  /*1750*/  IMAD R22, R22, 0x8, R1 ;  /* 0x0000000816167824 */ /* 0x004fc600078e0201 */
[----:B------:R-:W2:Y:S02]  /*1760*/  LDC.U8 R50, c[0x3][R12+0x7] ;  /* 0x00c001c00c327b82 */ /* 0x000ea40000000000 */
[----:B------:R2:W2:Y:S01]  /*1770*/  LDL.64 R68, [R22] ;  /* 0x0000000016447983 */ /* 0x0004a20000100a00 */
[----:B---3--:R-:W-:-:S05]  /*1780*/  IMAD R30, R30, 0x8, R1 ;  /* 0x000000081e1e7824 */ /* 0x008fca00078e0201 */
[----:B------:R-:W3:Y:S01]  /*1790*/  LDC.U8 R74, c[0x3][R12+0x8] ;  /* 0x00c002000c4a7b82 */ /* 0x000ee20000000000 */
[----:B------:R-:W3:Y:S01]  /*17a0*/  LDL.64 R66, [R30] ;  /* 0x000000001e427983 */ /* 0x000ee20000100a00 */
[----:B----4-:R-:W-:-:S05]  /*17b0*/  IMAD R44, R44, 0x8, R1 ;  /* 0x000000082c2c7824 */ /* 0x010fca00078e0201 */
[----:B------:R4:W4:Y:S01]  /*17c0*/  LDL.64 R64, [R44] ;  /* 0x000000002c407983 */ /* 0x0009220000100a00 */
[----:B-----5:R-:W-:-:S05]  /*17d0*/  IMAD R28, R28, 0x8, R1 ;  /* 0x000000081c1c7824 */ /* 0x020fca00078e0201 */
[----:B------:R-:W5:Y:S01]  /*17e0*/  LDL.64 R62, [R28] ;  /* 0x000000001c3e7983 */ /* 0x000f620000100a00 */
[----:B-1----:R-:W4:Y:S08]  /*17f0*/  LDC.U8 R24, c[0x3][R12+0xa] ;  /* 0x00c002800c187b82 */ /* 0x002f300000000000 */
[----:B------:R-:W1:Y:S01]  /*1800*/  LDC.U8 R76, c[0x3][R12+0xc] ;  /* 0x00c003000c4c7b82 */ /* 0x000e620000000000 */
[----:B0-----:R-:W-:-:S07]  /*1810*/  IMAD R42, R42, 0x8, R1 ;  /* 0x000000082a2a7824 */ /* 0x001fce00078e0201 */
[----:B------:R-:W0:Y:S01]  /*1820*/  LDC.U8 R78, c[0x3][R12+0xe] ;  /* 0x00c003800c4e7b82 */ /* 0x000e220000000000 */
[----:B------:R0:W5:Y:S01]  /*1830*/  LDL.64 R60, [R42] ;  /* 0x000000002a3c7983 */ /* 0x0001620000100a00 */
[----:B--2---:R-:W-:-:S06]  /*1840*/  IMAD R58, R50, 0x8, R1 ;  /* 0x00000008323a7824 */ /* 0x004fcc00078e0201 */
[----:B------:R-:W2:Y:S01]  /*1850*/  LDC.U8 R14, c[0x3][R12+0x9] ;  /* 0x00c002400c0e7b82 */ /* 0x000ea20000000000 */
[----:B------:R-:W5:Y:S01]  /*1860*/  LDL.64 R58, [R58] ;  /* 0x000000003a3a7983 */ /* 0x000f620000100a00 */
[----:B---3--:R-:W-:-:S06]  /*1870*/  IMAD R50, R74, 0x8, R1 ;  /* 0x000000084a327824 */ /* 0x008fcc00078e0201 */
[----:B------:R-:W3:Y:S01]  /*1880*/  LDL.64 R50, [R50] ;  /* 0x0000000032327983 */ /* 0x000ee20000100a00 */
[----:B------:R-:W2:Y:S08]  /*1890*/  LDC.U8 R22, c[0x3][R12+0xb] ;  /* 0x00c002c00c167b82 */ /* 0x000eb00000000000 */
[----:B------:R-:W2:Y:S08]  /*18a0*/  LDC.U8 R74, c[0x3][R12+0xd] ;  /* 0x00c003400c4a7b82 */ /* 0x000eb00000000000 */
[----:B------:R-:W2:Y:S01]  /*18b0*/  LDC.U8 R80, c[0x3][R12+0xf] ;  /* 0x00c003c00c507b82 */ /* 0x000ea20000000000 */
[----:B----4-:R-:W-:-:S02]  /*18c0*/  IMAD R44, R24, 0x8, R1 ;  /* 0x00000008182c7824 */ /* 0x010fc400078e0201 */
[----:B-1----:R-:W-:-:S04]  /*18d0*/  IMAD R30, R76, 0x8, R1 ;  /* 0x000000084c1e7824 */ /* 0x002fc800078e0201 */
[----:B------:R-:W4:Y:S04]  /*18e0*/  LDL.64 R44, [R44] ;  /* 0x000000002c2c7983 */ /* 0x000f280000100a00 */
[----:B------:R-:W4:Y:S01]  /*18f0*/  LDL.64 R30, [R30] ;  /* 0x000000001e1e7983 */ /* 0x000f220000100a00 */
[----:B0-----:R-:W-:-:S06]  /*1900*/  IMAD R42, R78, 0x8, R1 ;  /* 0x000000084e2a7824 */ /* 0x001fcc00078e0201 */
[----:B------:R-:W4:Y:S01]  /*1910*/  LDL.64 R42, [R42] ;  /* 0x000000002a2a7983 */ /* 0x000f220000100a00 */
[----:B--2---:R-:W-:-:S06]  /*1920*/  IMAD R28, R14, 0x8, R1 ;  /* 0x000000080e1c7824 */ /* 0x004fcc00078e0201 */
[----:B------:R-:W2:Y:S01]  /*1930*/  LDL.64 R28, [R28] ;  /* 0x000000001c1c7983 */ /* 0x000ea20000100a00 */
[----:B------:R-:W-:-:S06]  /*1940*/  IMAD R24, R22, 0x8, R1 ;  /* 0x0000000816187824 */ /* 0x000fcc00078e0201 */
[----:B------:R-:W2:Y:S01]  /*1950*/  LDL.64 R24, [R24] ;  /* 0x0000000018187983 */ /* 0x000ea20000100a00 */
[----:B------:R-:W-:-:S06]  /*1960*/  IMAD R22, R74, 0x8, R1 ;  /* 0x000000084a167824 */ /* 0x000fcc00078e0201 */
[----:B------:R-:W2:Y:S01]  /*1970*/  LDL.64 R22, [R22] ;  /* 0x0000000016167983 */ /* 0x000ea20000100a00 */
[----:B------:R-:W-:-:S06]  /*1980*/  IMAD R14, R80, 0x8, R1 ;  /* 0x00000008500e7824 */ /* 0x000fcc00078e0201 */
[----:B------:R-:W2:Y:S01]  /*1990*/  LDL.64 R14, [R14] ;  /* 0x000000000e0e7983 */ /* 0x000ea20000100a00 */
[----:B------:R-:W-:Y:S01]  /*19a0*/  VIADD R9, R9, 0x1 ;  /* 0x0000000109097836 */ /* 0x000fe20000000000 */
[----:B------:R-:W-:-:S04]  /*19b0*/  IADD3 R74, P0, P1, R27, R93, R70 ;  /* 0x0000005d1b4a7210 */ /* 0x000fc8000791e046 */
[----:B------:R-:W-:-:S04]  /*19c0*/  IADD3.X R70, PT, PT, R75, R95, R71, P0, P1 ;  /* 0x0000005f4b467210 */ /* 0x000fc800007e2447 */
[----:B------:R-:W-:Y:S02]  /*19d0*/  LOP3.LUT R81, R81, R70, RZ, 0x3c, !PT ;  /* 0x0000004651517212 */ /* 0x000fe400078e3cff */
[----:B------:R-:W-:Y:S02]  /*19e0*/  IADD3 R88, P1, P2, R85, R77, R72 ;  /* 0x0000004d55587210 */ /* 0x000fe40007a3e048 */
[----:B------:R-:W-:Y:S02]  /*19f0*/  LOP3.LUT R79, R79, R74, RZ, 0x3c, !PT ;  /* 0x0000004a4f4f7212 */ /* 0x000fe400078e3cff */
[----:B------:R-:W-:Y:S02]  /*1a00*/  IADD3 R93, P0, PT, R82, R81, RZ ;  /* 0x00000051525d7210 */ /* 0x000fe40007f1e0ff */
[----:B------:R-:W-:-:S03]  /*1a10*/  IADD3.X R72, PT, PT, R86, R83, R73, P1, P2 ;  /* 0x0000005356487210 */ /* 0x000fc60000fe4449 */
[----:B------:R-:W-:Y:S01]  /*1a20*/  IMAD.X R95, R84, 0x1, R79, P0 ;  /* 0x00000001545f7824 */ /* 0x000fe200000e064f */
[----:B------:R-:W-:Y:S02]  /*1a30*/  LOP3.LUT R77, R89, R72, RZ, 0x3c, !PT ;  /* 0x00000048594d7212 */ /* 0x000fe400078e3cff */
[----:B------:R-:W-:Y:S02]  /*1a40*/  LOP3.LUT R73, R87, R88, RZ, 0x3c, !PT ;  /* 0x0000005857497212 */ /* 0x000fe400078e3cff */
[----:B------:R-:W-:Y:S02]  /*1a50*/  IADD3 R84, P0, PT, R90, R77, RZ ;  /* 0x0000004d5a547210 */ /* 0x000fe40007f1e0ff */
[----:B------:R-:W-:Y:S02]  /*1a60*/  LOP3.LUT R27, R27, R93, RZ, 0x3c, !PT ;  /* 0x0000005d1b1b7212 */ /* 0x000fe400078e3cff */
[----:B------:R-:W-:Y:S01]  /*1a70*/  LOP3.LUT R12, R75, R95, RZ, 0x3c, !PT ;  /* 0x0000005f4b0c7212 */ /* 0x000fe200078e3cff */
[----:B------:R-:W-:-:S03]  /*1a80*/  IMAD.X R75, R92, 0x1, R73, P0 ;  /* 0x000000015c4b7824 */ /* 0x000fc600000e0649 */
[----:B------:R-:W-:Y:S02]  /*1a90*/  SHF.L.W.U32.HI R57, R27, 0x8, R12 ;  /* 0x000000081b397819 */ /* 0x000fe40000010e0c */
[----:B------:R-:W-:Y:S02]  /*1aa0*/  SHF.L.W.U32.HI R27, R12, 0x8, R27 ;  /* 0x000000080c1b7819 */ /* 0x000fe40000010e1b */
[----:B------:R-:W-:Y:S02]  /*1ab0*/  IADD3 R74, P0, P1, R74, R57, R68 ;  /* 0x000000394a4a7210 */ /* 0x000fe4000791e044 */
[----:B------:R-:W-:Y:S02]  /*1ac0*/  LOP3.LUT R71, R85, R84, RZ, 0x3c, !PT ;  /* 0x0000005455477212 */ /* 0x000fe400078e3cff */
[----:B------:R-:W-:Y:S02]  /*1ad0*/  LOP3.LUT R12, R86, R75, RZ, 0x3c, !PT ;  /* 0x0000004b560c7212 */ /* 0x000fe400078e3cff */
[----:B------:R-:W-:-:S02]  /*1ae0*/  IADD3.X R76, PT, PT, R70, R27, R69, P0, P1 ;  /* 0x0000001b464c7210 */ /* 0x000fc400007e2445 */
[----:B------:R-:W-:Y:S02]  /*1af0*/  IADD3 R80, P0, P1, R107, R91, R66 ;  /* 0x0000005b6b507210 */ /* 0x000fe4000791e042 */
[----:B------:R-:W-:Y:S02]  /*1b00*/  SHF.L.W.U32.HI R69, R12, 0x8, R71 ;  /* 0x000000080c457819 */ /* 0x000fe40000010e47 */
[----:B------:R-:W-:Y:S02]  /*1b10*/  SHF.L.W.U32.HI R71, R71, 0x8, R12 ;  /* 0x0000000847477819 */ /* 0x000fe40000010e0c */
[----:B------:R-:W-:Y:S02]  /*1b20*/  IADD3 R68, P2, P3, R104, R99, R64 ;  /* 0x0000006368447210 */ /* 0x000fe40007b5e040 */
[----:B------:R-:W-:Y:S02]  /*1b30*/  IADD3.X R91, PT, PT, R102, R97, R67, P0, P1 ;  /* 0x00000061665b7210 */ /* 0x000fe400007e2443 */
[----:B-----5:R-:W-:-:S02]  /*1b40*/  IADD3 R88, P0, P1, R88, R71, R62 ;  /* 0x0000004758587210 */ /* 0x020fc4000791e03e */
[----:B------:R-:W-:Y:S02]  /*1b50*/  LOP3.LUT R66, R81, R74, RZ, 0x3c, !PT ;  /* 0x0000004a51427212 */ /* 0x000fe400078e3cff */
[----:B------:R-:W-:Y:S02]  /*1b60*/  LOP3.LUT R79, R79, R76, RZ, 0x3c, !PT ;  /* 0x0000004c4f4f7212 */ /* 0x000fe400078e3cff */
[----:B------:R-:W-:Y:S02]  /*1b70*/  IADD3.X R78, PT, PT, R106, R101, R65, P2, P3 ;  /* 0x000000656a4e7210 */ /* 0x000fe400017e6441 */
[----:B------:R-:W-:Y:S02]  /*1b80*/  LOP3.LUT R89, R16, R91, RZ, 0x3c, !PT ;  /* 0x0000005b10597212 */ /* 0x000fe400078e3cff */
[----:B------:R-:W-:Y:S02]  /*1b90*/  IADD3.X R90, PT, PT, R72, R69, R63, P0, P1 ;  /* 0x00000045485a7210 */ /* 0x000fe400007e243f */
[----:B------:R-:W-:-:S02]  /*1ba0*/  SHF.L.W.U32.HI R12, R79, 0x10, R66 ;  /* 0x000000104f0c7819 */ /* 0x000fc40000010e42 */
[----:B------:R-:W-:Y:S02]  /*1bb0*/  SHF.L.W.U32.HI R62, R66, 0x10, R79 ;  /* 0x00000010423e7819 */ /* 0x000fe40000010e4f */
[----:B------:R-:W-:Y:S02]  /*1bc0*/  LOP3.LUT R79, R105, R78, RZ, 0x3c, !PT ;  /* 0x0000004e694f7212 */ /* 0x000fe400078e3cff */
[----:B------:R-:W-:Y:S02]  /*1bd0*/  LOP3.LUT R87, R17, R80, RZ, 0x3c, !PT ;  /* 0x0000005011577212 */ /* 0x000fe400078e3cff */
[----:B------:R-:W-:Y:S02]  /*1be0*/  IADD3 R70, P0, PT, R94, R89, RZ ;  /* 0x000000595e467210 */ /* 0x000fe40007f1e0ff */
[----:B------:R-:W-:Y:S02]  /*1bf0*/  LOP3.LUT R63, R77, R88, RZ, 0x3c, !PT ;  /* 0x000000584d3f7212 */ /* 0x000fe400078e3cff */
[----:B------:R-:W-:-:S02]  /*1c00*/  LOP3.LUT R64, R73, R90, RZ, 0x3c, !PT ;  /* 0x0000005a49407212 */ /* 0x000fc400078e3cff */
[----:B------:R-:W-:Y:S02]  /*1c10*/  LOP3.LUT R77, R103, R68, RZ, 0x3c, !PT ;  /* 0x00000044674d7212 */ /* 0x000fe400078e3cff */
[----:B------:R-:W-:Y:S01]  /*1c20*/  IADD3 R81, P1, PT, R98, R79, RZ ;  /* 0x0000004f62517210 */ /* 0x000fe20007f3e0ff */
[----:B------:R-:W-:Y:S01]  /*1c30*/  IMAD.X R85, R96, 0x1, R87, P0 ;  /* 0x0000000160557824 */ /* 0x000fe200000e0657 */
[----:B------:R-:W-:Y:S02]  /*1c40*/  SHF.L.W.U32.HI R16, R64, 0x10, R63 ;  /* 0x0000001040107819 */ /* 0x000fe40000010e3f */
[----:B------:R-:W-:Y:S01]  /*1c50*/  SHF.L.W.U32.HI R63, R63, 0x10, R64 ;  /* 0x000000103f3f7819 */ /* 0x000fe20000010e40 */
[----:B------:R-:W-:Y:S01]  /*1c60*/  IMAD.X R83, R100, 0x1, R77, P1 ;  /* 0x0000000164537824 */ /* 0x000fe200008e064d */
[----:B------:R-:W-:Y:S02]  /*1c70*/  LOP3.LUT R67, R107, R70, RZ, 0x3c, !PT ;  /* 0x000000466b437212 */ /* 0x000fe400078e3cff */
[----:B------:R-:W-:-:S02]  /*1c80*/  LOP3.LUT R66, R102, R85, RZ, 0x3c, !PT ;  /* 0x0000005566427212 */ /* 0x000fc400078e3cff */
[----:B------:R-:W-:Y:S02]  /*1c90*/  IADD3 R84, P0, PT, R63, R84, RZ ;  /* 0x000000543f547210 */ /* 0x000fe40007f1e0ff */
[----:B------:R-:W-:Y:S02]  /*1ca0*/  LOP3.LUT R17, R104, R81, RZ, 0x3c, !PT ;  /* 0x0000005168117212 */ /* 0x000fe400078e3cff */
[----:B------:R-:W-:Y:S01]  /*1cb0*/  LOP3.LUT R64, R106, R83, RZ, 0x3c, !PT ;  /* 0x000000536a407212 */ /* 0x000fe200078e3cff */
[----:B------:R-:W-:Y:S01]  /*1cc0*/  IMAD.X R86, R16, 0x1, R75, P0 ;  /* 0x0000000110567824 */ /* 0x000fe200000e064b */
[----:B------:R-:W-:Y:S02]  /*1cd0*/  SHF.L.W.U32.HI R73, R67, 0x8, R66 ;  /* 0x0000000843497819 */ /* 0x000fe40000010e42 */
[----:B------:R-:W-:Y:S02]  /*1ce0*/  SHF.L.W.U32.HI R75, R17, 0x8, R64 ;  /* 0x00000008114b7819 */ /* 0x000fe40000010e40 */
[----:B------:R-:W-:-:S02]  /*1cf0*/  SHF.L.W.U32.HI R67, R66, 0x8, R67 ;  /* 0x0000000842437819 */ /* 0x000fc40000010e43 */
[----:B------:R-:W-:Y:S02]  /*1d00*/  IADD3 R80, P0, P1, R80, R73, R60 ;  /* 0x0000004950507210 */ /* 0x000fe4000791e03c */
[----:B------:R-:W-:Y:S02]  /*1d10*/  LOP3.LUT R65, R71, R84, RZ, 0x3c, !PT ;  /* 0x0000005447417212 */ /* 0x000fe400078e3cff */
[----:B------:R-:W-:Y:S02]  /*1d20*/  LOP3.LUT R60, R69, R86, RZ, 0x3c, !PT ;  /* 0x00000056453c7212 */ /* 0x000fe400078e3cff */
[----:B------:R-:W-:Y:S02]  /*1d30*/  SHF.L.W.U32.HI R69, R64, 0x8, R17 ;  /* 0x0000000840457819 */ /* 0x000fe40000010e11 */
[----:B------:R-:W-:Y:S02]  /*1d40*/  IADD3 R68, P2, P3, R68, R75, R58 ;  /* 0x0000004b44447210 */ /* 0x000fe40007b5e03a */
[----:B------:R-:W-:-:S02]  /*1d50*/  IADD3.X R82, PT, PT, R91, R67, R61, P0, P1 ;  /* 0x000000435b527210 */ /* 0x000fc400007e243d */
[----:B------:R-:W-:Y:S02]  /*1d60*/  SHF.L.W.U32.HI R61, R65, 0x1, R60 ;  /* 0x00000001413d7819 */ /* 0x000fe40000010e3c */
[----:B------:R-:W-:Y:S02]  /*1d70*/  SHF.L.W.U32.HI R65, R60, 0x1, R65 ;  /* 0x000000013c417819 */ /* 0x000fe40000010e41 */
[----:B------:R-:W-:Y:S02]  /*1d80*/  IADD3.X R78, PT, PT, R78, R69, R59, P2, P3 ;  /* 0x000000454e4e7210 */ /* 0x000fe400017e643b */
[----:B------:R-:W-:Y:S02]  /*1d90*/  LOP3.LUT R59, R89, R80, RZ, 0x3c, !PT ;  /* 0x00000050593b7212 */ /* 0x000fe400078e3cff */
[----:B------:R-:W-:Y:S02]  /*1da0*/  LOP3.LUT R60, R87, R82, RZ, 0x3c, !PT ;  /* 0x00000052573c7212 */ /* 0x000fe400078e3cff */
[----:B------:R-:W-:-:S02]  /*1db0*/  IADD3 R87, P0, PT, R62, R93, RZ ;  /* 0x0000005d3e577210 */ /* 0x000fc40007f1e0ff */
[----:B------:R-:W-:Y:S02]  /*1dc0*/  SHF.L.W.U32.HI R58, R60, 0x10, R59 ;  /* 0x000000103c3a7819 */ /* 0x000fe40000010e3b */
[----:B------:R-:W-:Y:S01]  /*1dd0*/  SHF.L.W.U32.HI R59, R59, 0x10, R60 ;  /* 0x000000103b3b7819 */ /* 0x000fe20000010e3c */
[----:B------:R-:W-:Y:S01]  /*1de0*/  IMAD.X R89, R12, 0x1, R95, P0 ;  /* 0x000000010c597824 */ /* 0x000fe200000e065f */
[----:B------:R-:W-:Y:S02]  /*1df0*/  LOP3.LUT R17, R79, R68, RZ, 0x3c, !PT ;  /* 0x000000444f117212 */ /* 0x000fe400078e3cff */
[----:B------:R-:W-:Y:S02]  /*1e00*/  LOP3.LUT R64, R77, R78, RZ, 0x3c, !PT ;  /* 0x0000004e4d407212 */ /* 0x000fe400078e3cff */
[----:B------:R-:W-:Y:S02]  /*1e10*/  LOP3.LUT R66, R57, R87, RZ, 0x3c, !PT ;  /* 0x0000005739427212 */ /* 0x000fe400078e3cff */
[----:B---3--:R-:W-:-:S02]  /*1e20*/  IADD3 R77, P1, P2, R65, R74, R50 ;  /* 0x0000004a414d7210 */ /* 0x008fc40007a3e032 */
[----:B------:R-:W-:Y:S02]  /*1e30*/  IADD3 R57, P0, PT, R59, R70, RZ ;  /* 0x000000463b397210 */ /* 0x000fe40007f1e0ff */
[----:B------:R-:W-:Y:S02]  /*1e40*/  SHF.L.W.U32.HI R50, R17, 0x10, R64 ;  /* 0x0000001011327819 */ /* 0x000fe40000010e40 */
[----:B------:R-:W-:Y:S02]  /*1e50*/  SHF.L.W.U32.HI R60, R64, 0x10, R17 ;  /* 0x00000010403c7819 */ /* 0x000fe40000010e11 */
[----:B------:R-:W-:Y:S01]  /*1e60*/  IADD3.X R79, PT, PT, R61, R76, R51, P1, P2 ;  /* 0x0000004c3d4f7210 */ /* 0x000fe20000fe4433 */
[----:B------:R-:W-:Y:S01]  /*1e70*/  IMAD.X R71, R58, 0x1, R85, P0 ;  /* 0x000000013a477824 */ /* 0x000fe200000e0655 */
[----:B------:R-:W-:Y:S02]  /*1e80*/  LOP3.LUT R27, R27, R89, RZ, 0x3c, !PT ;  /* 0x000000591b1b7212 */ /* 0x000fe400078e3cff */
[----:B------:R-:W-:-:S02]  /*1e90*/  IADD3 R70, P0, PT, R50, R81, RZ ;  /* 0x0000005132467210 */ /* 0x000fc40007f1e0ff */
[----:B------:R-:W-:Y:S02]  /*1ea0*/  LOP3.LUT R72, R60, R79, RZ, 0x3c, !PT ;  /* 0x0000004f3c487212 */ /* 0x000fe400078e3cff */
[----:B------:R-:W-:Y:S01]  /*1eb0*/  SHF.L.W.U32.HI R17, R66, 0x1, R27 ;  /* 0x0000000142117819 */ /* 0x000fe20000010e1b */
[----:B------:R-:W-:Y:S01]  /*1ec0*/  IMAD.X R76, R60, 0x1, R83, P0 ;  /* 0x000000013c4c7824 */ /* 0x000fe200000e0653 */
[----:B------:R-:W-:Y:S02]  /*1ed0*/  SHF.L.W.U32.HI R27, R27, 0x1, R66 ;  /* 0x000000011b1b7819 */ /* 0x000fe40000010e42 */
[----:B------:R-:W-:Y:S02]  /*1ee0*/  LOP3.LUT R51, R73, R57, RZ, 0x3c, !PT ;  /* 0x0000003949337212 */ /* 0x000fe400078e3cff */
[----:B------:R-:W-:Y:S02]  /*1ef0*/  LOP3.LUT R66, R67, R71, RZ, 0x3c, !PT ;  /* 0x0000004743427212 */ /* 0x000fe400078e3cff */
[----:B------:R-:W-:-:S02]  /*1f00*/  IADD3 R72, P1, PT, R72, R57, RZ ;  /* 0x0000003948487210 */ /* 0x000fc40007f3e0ff */
[----:B------:R-:W-:Y:S02]  /*1f10*/  LOP3.LUT R74, R50, R77, RZ, 0x3c, !PT ;  /* 0x0000004d324a7212 */ /* 0x000fe400078e3cff */
[----:B------:R-:W-:Y:S02]  /*1f20*/  SHF.L.W.U32.HI R57, R66, 0x1, R51 ;  /* 0x0000000142397819 */ /* 0x000fe40000010e33 */
[----:B------:R-:W-:Y:S01]  /*1f30*/  LOP3.LUT R75, R75, R70, RZ, 0x3c, !PT ;  /* 0x000000464b4b7212 */ /* 0x000fe200078e3cff */
[----:B------:R-:W-:Y:S01]  /*1f40*/  IMAD.X R74, R74, 0x1, R71, P1 ;  /* 0x000000014a4a7824 */ /* 0x000fe200008e0647 */
[----:B------:R-:W-:Y:S02]  /*1f50*/  LOP3.LUT R64, R69, R76, RZ, 0x3c, !PT ;  /* 0x0000004c45407212 */ /* 0x000fe400078e3cff */
[----:B------:R-:W-:Y:S02]  /*1f60*/  SHF.L.W.U32.HI R51, R51, 0x1, R66 ;  /* 0x0000000133337819 */ /* 0x000fe40000010e42 */
[----:B----4-:R-:W-:-:S02]  /*1f70*/  IADD3 R73, P0, P2, R57, R88, R44 ;  /* 0x0000005839497210 */ /* 0x010fc40007a1e02c */
[----:B------:R-:W-:Y:S02]  /*1f80*/  SHF.L.W.U32.HI R67, R75, 0x1, R64 ;  /* 0x000000014b437819 */ /* 0x000fe40000010e40 */
[----:B------:R-:W-:Y:S02]  /*1f90*/  SHF.L.W.U32.HI R69, R64, 0x1, R75 ;  /* 0x0000000140457819 */ /* 0x000fe40000010e4b */
[----:B------:R-:W-:Y:S02]  /*1fa0*/  LOP3.LUT R65, R65, R72, RZ, 0x3c, !PT ;  /* 0x0000004841417212 */ /* 0x000fe400078e3cff */
[----:B------:R-:W-:Y:S02]  /*1fb0*/  LOP3.LUT R64, R61, R74, RZ, 0x3c, !PT ;  /* 0x0000004a3d407212 */ /* 0x000fe400078e3cff */
[----:B------:R-:W-:Y:S02]  /*1fc0*/  IADD3.X R75, PT, PT, R51, R90, R45, P0, P2 ;  /* 0x0000005a334b7210 */ /* 0x000fe400007e442d */
[----:B------:R-:W-:-:S02]  /*1fd0*/  IADD3 R66, P0, P1, R69, R80, R30 ;  /* 0x0000005045427210 */ /* 0x000fc4000791e01e */
[----:B------:R-:W-:Y:S02]  /*1fe0*/  SHF.L.W.U32.HI R61, R65, 0x8, R64 ;  /* 0x00000008413d7819 */ /* 0x000fe40000010e40 */
[----:B------:R-:W-:Y:S02]  /*1ff0*/  IADD3 R44, P2, P3, R27, R68, R42 ;  /* 0x000000441b2c7210 */ /* 0x000fe40007b5e02a */
[----:B------:R-:W-:Y:S02]  /*2000*/  LOP3.LUT R68, R12, R75, RZ, 0x3c, !PT ;  /* 0x0000004b0c447212 */ /* 0x000fe400078e3cff */
[----:B------:R-:W-:Y:S02]  /*2010*/  IADD3.X R71, PT, PT, R67, R82, R31, P0, P1 ;  /* 0x0000005243477210 */ /* 0x000fe400007e241f */
[----:B------:R-:W-:Y:S02]  /*2020*/  SHF.L.W.U32.HI R45, R64, 0x8, R65 ;  /* 0x00000008402d7819 */ /* 0x000fe40000010e41 */
[----:B--2---:R-:W-:-:S02]  /*2030*/  IADD3 R93, P0, P1, R77, R61, R28 ;  /* 0x0000003d4d5d7210 */ /* 0x004fc4000791e01c */
[----:B------:R-:W-:Y:S02]  /*2040*/  IADD3.X R65, PT, PT, R17, R78, R43, P2, P3 ;  /* 0x0000004e11417210 */ /* 0x000fe400017e642b */
[----:B------:R-:W-:Y:S02]  /*2050*/  IADD3 R68, P2, PT, R68, R70, RZ ;  /* 0x0000004644447210 */ /* 0x000fe40007f5e0ff */
[----:B------:R-:W-:Y:S02]  /*2060*/  LOP3.LUT R70, R62, R73, RZ, 0x3c, !PT ;  /* 0x000000493e467212 */ /* 0x000fe400078e3cff */
[----:B------:R-:W-:Y:S02]  /*2070*/  IADD3.X R95, PT, PT, R79, R45, R29, P0, P1 ;  /* 0x0000002d4f5f7210 */ /* 0x000fe400007e241d */
[----:B------:R-:W-:Y:S01]  /*2080*/  LOP3.LUT R64, R16, R71, RZ, 0x3c, !PT ;  /* 0x0000004710407212 */ /* 0x000fe200078e3cff */
[----:B------:R-:W-:Y:S01]  /*2090*/  IMAD.X R70, R70, 0x1, R76, P2 ;  /* 0x0000000146467824 */ /* 0x000fe200010e064c */
[----:B------:R-:W-:-:S02]  /*20a0*/  LOP3.LUT R43, R93, R60, R79, 0x96, !PT ;  /* 0x0000003c5d2b7212 */ /* 0x000fc400078e964f */
[----:B------:R-:W-:Y:S02]  /*20b0*/  LOP3.LUT R50, R95, R50, R77, 0x96, !PT ;  /* 0x000000325f327212 */ /* 0x000fe400078e964d */
[----:B------:R-:W-:Y:S02]  /*20c0*/  LOP3.LUT R30, R58, R65, RZ, 0x3c, !PT ;  /* 0x000000413a1e7212 */ /* 0x000fe400078e3cff */
[----:B------:R-:W-:Y:S02]  /*20d0*/  IADD3 R64, P2, PT, R64, R87, RZ ;  /* 0x0000005740407210 */ /* 0x000fe40007f5e0ff */
[----:B------:R-:W-:Y:S02]  /*20e0*/  LOP3.LUT R60, R63, R66, RZ, 0x3c, !PT ;  /* 0x000000423f3c7212 */ /* 0x000fe400078e3cff */
[----:B------:R-:W-:Y:S02]  /*20f0*/  SHF.L.W.U32.HI R103, R43, 0x10, R50 ;  /* 0x000000102b677819 */ /* 0x000fe40000010e32 */
[----:B------:R-:W-:-:S02]  /*2100*/  IADD3 R30, P3, PT, R30, R84, RZ ;  /* 0x000000541e1e7210 */ /* 0x000fc40007f7e0ff */
[----:B------:R-:W-:Y:S01]  /*2110*/  LOP3.LUT R42, R59, R44, RZ, 0x3c, !PT ;  /* 0x0000002c3b2a7212 */ /* 0x000fe200078e3cff */
[----:B------:R-:W-:Y:S01]  /*2120*/  IMAD.X R60, R60, 0x1, R89, P2 ;  /* 0x000000013c3c7824 */ /* 0x000fe200010e0659 */
[----:B------:R-:W-:Y:S02]  /*2130*/  SHF.L.W.U32.HI R105, R50, 0x10, R43 ;  /* 0x0000001032697819 */ /* 0x000fe40000010e2b */
[----:B------:R-:W-:Y:S01]  /*2140*/  IADD3 R94, P0, PT, R103, R72, RZ ;  /* 0x00000048675e7210 */ /* 0x000fe20007f1e0ff */
[----:B------:R-:W-:Y:S01]  /*2150*/  IMAD.X R42, R42, 0x1, R86, P3 ;  /* 0x000000012a2a7824 */ /* 0x000fe200018e0656 */
[----:B------:R-:W-:Y:S02]  /*2160*/  LOP3.LUT R31, R57, R68, RZ, 0x3c, !PT ;  /* 0x00000044391f7212 */ /* 0x000fe400078e3cff */
[----:B------:R-:W-:Y:S01]  /*2170*/  LOP3.LUT R28, R51, R70, RZ, 0x3c, !PT ;  /* 0x00000046331c7212 */ /* 0x000fe200078e3cff */
[----:B------:R-:W-:Y:S01]  /*2180*/  IMAD.X R96, R105, 0x1, R74, P0 ;  /* 0x0000000169607824 */ /* 0x000fe200000e064a */
[----:B------:R-:W-:-:S02]  /*2190*/  LOP3.LUT R43, R69, R64, RZ, 0x3c, !PT ;  /* 0x00000040452b7212 */ /* 0x000fc400078e3cff */
[----:B------:R-:W-:Y:S02]  /*21a0*/  LOP3.LUT R50, R67, R60, RZ, 0x3c, !PT ;  /* 0x0000003c43327212 */ /* 0x000fe400078e3cff */
[----:B------:R-:W-:Y:S02]  /*21b0*/  SHF.L.W.U32.HI R29, R28, 0x8, R31 ;  /* 0x000000081c1d7819 */ /* 0x000fe40000010e1f */
[----:B------:R-:W-:Y:S02]  /*21c0*/  SHF.L.W.U32.HI R31, R31, 0x8, R28 ;  /* 0x000000081f1f7819 */ /* 0x000fe40000010e1c */
[----:B------:R-:W-:Y:S02]  /*21d0*/  LOP3.LUT R28, R27, R30, RZ, 0x3c, !PT ;  /* 0x0000001e1b1c7212 */ /* 0x000fe400078e3cff */
[----:B------:R-:W-:Y:S02]  /*21e0*/  LOP3.LUT R17, R17, R42, RZ, 0x3c, !PT ;  /* 0x0000002a11117212 */ /* 0x000fe400078e3cff */
[----:B------:R-:W-:-:S02]  /*21f0*/  SHF.L.W.U32.HI R27, R50, 0x8, R43 ;  /* 0x00000008321b7819 */ /* 0x000fc40000010e2b */
[----:B------:R-:W-:Y:S02]  /*2200*/  SHF.L.W.U32.HI R43, R43, 0x8, R50 ;  /* 0x000000082b2b7819 */ /* 0x000fe40000010e32 */
[----:B------:R-:W-:Y:S02]  /*2210*/  LOP3.LUT R50, R45, R96, RZ, 0x3c, !PT ;  /* 0x000000602d327212 */ /* 0x000fe400078e3cff */
[----:B------:R-:W-:Y:S02]  /*2220*/  IADD3 R77, P0, P1, R73, R31, R24 ;  /* 0x0000001f494d7210 */ /* 0x000fe4000791e018 */
[----:B------:R-:W-:Y:S02]  /*2230*/  SHF.L.W.U32.HI R45, R28, 0x8, R17 ;  /* 0x000000081c2d7819 */ /* 0x000fe40000010e11 */
[----:B------:R-:W-:Y:S02]  /*2240*/  IADD3 R91, P2, P3, R66, R43, R22 ;  /* 0x0000002b425b7210 */ /* 0x000fe40007b5e016 */
[----:B------:R-:W-:-:S02]  /*2250*/  IADD3.X R83, PT, PT, R75, R29, R25, P0, P1 ;  /* 0x0000001d4b537210 */ /* 0x000fc400007e2419 */
[----:B------:R-:W-:Y:S02]  /*2260*/  SHF.L.W.U32.HI R51, R17, 0x8, R28 ;  /* 0x0000000811337819 */ /* 0x000fe40000010e1c */
[----:B------:R-:W-:Y:S02]  /*2270*/  IADD3 R99, P0, P1, R44, R45, R14 ;  /* 0x0000002d2c637210 */ /* 0x000fe4000791e00e */
[----:B------:R-:W-:Y:S02]  /*2280*/  LOP3.LUT R12, R77, R12, R75, 0x96, !PT ;  /* 0x0000000c4d0c7212 */ /* 0x000fe400078e964b */
[----:B------:R-:W-:Y:S02]  /*2290*/  IADD3.X R97, PT, PT, R71, R27, R23, P2, P3 ;  /* 0x0000001b47617210 */ /* 0x000fe400017e6417 */
[----:B------:R-:W-:Y:S02]  /*22a0*/  LOP3.LUT R17, R83, R62, R73, 0x96, !PT ;  /* 0x0000003e53117212 */ /* 0x000fe400078e9649 */
[----:B------:R-:W-:-:S02]  /*22b0*/  IADD3.X R101, PT, PT, R65, R51, R15, P0, P1 ;  /* 0x0000003341657210 */ /* 0x000fc400007e240f */
[----:B------:R-:W-:Y:S02]  /*22c0*/  LOP3.LUT R16, R91, R16, R71, 0x96, !PT ;  /* 0x000000105b107212 */ /* 0x000fe400078e9647 */
[----:B------:R-:W-:Y:S02]  /*22d0*/  LOP3.LUT R63, R97, R63, R66, 0x96, !PT ;  /* 0x0000003f613f7212 */ /* 0x000fe400078e9642 */
[----:B------:R-:W-:Y:S02]  /*22e0*/  SHF.L.W.U32.HI R81, R17, 0x10, R12 ;  /* 0x0000001011517819 */ /* 0x000fe40000010e0c */
[----:B------:R-:W-:Y:S02]  /*22f0*/  SHF.L.W.U32.HI R79, R12, 0x10, R17 ;  /* 0x000000100c4f7819 */ /* 0x000fe40000010e11 */
[----:B------:R-:W-:Y:S02]  /*2300*/  LOP3.LUT R17, R99, R58, R65, 0x96, !PT ;  /* 0x0000003a63117212 */ /* 0x000fe400078e9641 */
[----:B------:R-:W-:-:S02]  /*2310*/  LOP3.LUT R12, R101, R59, R44, 0x96, !PT ;  /* 0x0000003b650c7212 */ /* 0x000fc400078e962c */
[----:B------:R-:W-:Y:S02]  /*2320*/  SHF.L.W.U32.HI R89, R63, 0x10, R16 ;  /* 0x000000103f597819 */ /* 0x000fe40000010e10 */
[----:B------:R-:W-:Y:S02]  /*2330*/  SHF.L.W.U32.HI R87, R16, 0x10, R63 ;  /* 0x0000001010577819 */ /* 0x000fe40000010e3f */
[----:B------:R-:W-:Y:S02]  /*2340*/  SHF.L.W.U32.HI R16, R12, 0x10, R17 ;  /* 0x000000100c107819 */ /* 0x000fe40000010e11 */
[----:B------:R-:W-:Y:S02]  /*2350*/  SHF.L.W.U32.HI R17, R17, 0x10, R12 ;  /* 0x0000001011117819 */ /* 0x000fe40000010e0c */
[----:B------:R-:W-:Y:S02]  /*2360*/  ISETP.NE.AND P0, PT, R9, 0xc, PT ;  /* 0x0000000c0900780c */ /* 0x000fe40003f05270 */
[----:B------:R-:W-:-:S02]  /*2370*/  IADD3 R98, P1, PT, R79, R68, RZ ;  /* 0x000000444f627210 */ /* 0x000fc40007f3e0ff */
[----:B------:R-:W-:Y:S02]  /*2380*/  IADD3 R82, P2, PT, R87, R64, RZ ;  /* 0x0000004057527210 */ /* 0x000fe40007f5e0ff */
[----:B------:R-:W-:Y:S01]  /*2390*/  IADD3 R90, P3, PT, R17, R30, RZ ;  /* 0x0000001e115a7210 */ /* 0x000fe20007f7e0ff */
[----:B------:R-:W-:Y:S02]  /*23a0*/  IMAD.X R100, R81, 0x1, R70, P1 ;  /* 0x0000000151647824 */ /* 0x000fe400008e0646 */
[----:B------:R-:W-:Y:S02]  /*23b0*/  IMAD.X R84, R89, 0x1, R60, P2 ;  /* 0x0000000159547824 */ /* 0x000fe400010e063c */
[----:B------:R-:W-:Y:S01]  /*23c0*/  IMAD.X R92, R16, 0x1, R42, P3 ;  /* 0x00000001105c7824 */ /* 0x000fe200018e062a */
[----:B------:R-:W-:Y:S02]  /*23d0*/  LOP3.LUT R61, R61, R94, RZ, 0x3c, !PT ;  /* 0x0000005e3d3d7212 */ /* 0x000fe400078e3cff */
[----:B------:R-:W-:-:S02]  /*23e0*/  LOP3.LUT R31, R31, R98, RZ, 0x3c, !PT ;  /* 0x000000621f1f7212 */ /* 0x000fc400078e3cff */
[----:B------:R-:W-:Y:S02]  /*23f0*/  LOP3.LUT R43, R43, R82, RZ, 0x3c, !PT ;  /* 0x000000522b2b7212 */ /* 0x000fe400078e3cff */
[----:B------:R-:W-:Y:S02]  /*2400*/  LOP3.LUT R22, R29, R100, RZ, 0x3c, !PT ;  /* 0x000000641d167212 */ /* 0x000fe400078e3cff */
[----:B------:R-:W-:Y:S02]  /*2410*/  LOP3.LUT R45, R45, R90, RZ, 0x3c, !PT ;  /* 0x0000005a2d2d7212 */ /* 0x000fe400078e3cff */
[----:B------:R-:W-:Y:S02]  /*2420*/  LOP3.LUT R14, R27, R84, RZ, 0x3c, !PT ;  /* 0x000000541b0e7212 */ /* 0x000fe400078e3cff */
[----:B------:R-:W-:Y:S02]  /*2430*/  LOP3.LUT R12, R51, R92, RZ, 0x3c, !PT ;  /* 0x0000005c330c7212 */ /* 0x000fe400078e3cff */
[----:B------:R-:W-:-:S02]  /*2440*/  SHF.L.W.U32.HI R86, R61, 0x1, R50 ;  /* 0x000000013d567819 */ /* 0x000fc40000010e32 */
[----:B------:R-:W-:Y:S02]  /*2450*/  SHF.L.W.U32.HI R85, R50, 0x1, R61 ;  /* 0x0000000132557819 */ /* 0x000fe40000010e3d */
[----:B------:R-:W-:Y:S02]  /*2460*/  SHF.L.W.U32.HI R102, R31, 0x1, R22 ;  /* 0x000000011f667819 */ /* 0x000fe40000010e16 */
[----:B------:R-:W-:Y:S02]  /*2470*/  SHF.L.W.U32.HI R107, R22, 0x1, R31 ;  /* 0x00000001166b7819 */ /* 0x000fe40000010e1f */
[----:B------:R-:W-:Y:S02]  /*2480*/  SHF.L.W.U32.HI R106, R43, 0x1, R14 ;  /* 0x000000012b6a7819 */ /* 0x000fe40000010e0e */
[----:B------:R-:W-:Y:S02]  /*2490*/  SHF.L.W.U32.HI R104, R14, 0x1, R43 ;  /* 0x000000010e687819 */ /* 0x000fe40000010e2b */
[----:B------:R-:W-:-:S02]  /*24a0*/  SHF.L.W.U32.HI R75, R45, 0x1, R12 ;  /* 0x000000012d4b7819 */ /* 0x000fc40000010e0c */
[----:B------:R-:W-:Y:S01]  /*24b0*/  SHF.L.W.U32.HI R27, R12, 0x1, R45 ;  /* 0x000000010c1b7819 */ /* 0x000fe20000010e2d */
[----:B------:R-:W-:Y:S06]  /*24c0*/  @P0 BRA `(.L_x_3) ;  /* 0xfffffff0006c0947 */ /* 0x000fec000383ffff */
[----:B------:R-:W-:Y:S05]  /*24d0*/  BSYNC.RECONVERGENT B1 ;  /* 0x0000000000017941 */ /* 0x000fea0003800200 */
.L_x_2:
[----:B------:R-:W0:Y:S01]  /*24e0*/  LDCU UR4, c[0x3][0x4] ;  /* 0x00c00080ff0477ac */ /* 0x000e220008000800 */
[----:B------:R-:W-:Y:S01]  /*24f0*/  STL.128 [R1+0xa0], RZ ;  /* 0x0000a0ff01007387 */ /* 0x000fe20000100c00 */
[----:B------:R-:W-:Y:S01]  /*2500*/  IMAD.MOV.U32 R9, RZ, RZ, R13 ;  /* 0x000000ffff097224 */ /* 0x000fe200078e000d */
[----:B------:R-:W-:Y:S01]  /*2510*/  LOP3.LUT R30, R0, R82, R93, 0x96, !PT ;  /* 0x00000052001e7212 */ /* 0x000fe200078e965d */
[----:B------:R-:W1:Y:S01]  /*2520*/  LDCU.64 UR6, c[0x3][0x8] ;  /* 0x00c00100ff0677ac */ /* 0x000e620008000a00 */
[----:B------:R-:W-:Y:S01]  /*2530*/  STL.128 [R1+0xb0], RZ ;  /* 0x0000b0ff01007387 */ /* 0x000fe20000100c00 */
[----:B------:R-:W-:Y:S01]  /*2540*/  LOP3.LUT R57, R6, R103, R104, 0x96, !PT ;  /* 0x0000006706397212 */ /* 0x000fe200078e9668 */
[----:B------:R-:W-:Y:S01]  /*2550*/  IMAD.MOV.U32 R78, RZ, RZ, R18 ;  /* 0x000000ffff4e7224 */ /* 0x000fe200078e0012 */
[----:B------:R-:W2:Y:S01]  /*2560*/  LDCU.128 UR8, c[0x3][0x10] ;  /* 0x00c00200ff0877ac */ /* 0x000ea20008000c00 */
[----:B------:R-:W-:Y:S01]  /*2570*/  STL.128 [R1+0xc0], RZ ;  /* 0x0000c0ff01007387 */ /* 0x000fe20000100c00 */
[----:B------:R-:W-:Y:S01]  /*2580*/  LOP3.LUT R28, R7, R105, R106, 0x96, !PT ;  /* 0x00000069071c7212 */ /* 0x000fe200078e966a */
[----:B------:R-:W-:Y:S01]  /*2590*/  BSSY.RECONVERGENT B1, `(.L_x_4) ;  /* 0x000011f000017945 */ /* 0x000fe20003800200 */
[----:B------:R-:W3:Y:S01]  /*25a0*/  LDCU UR5, c[0x3][0x24] ;  /* 0x00c00480ff0577ac */ /* 0x000ee20008000800 */
[----:B------:R-:W-:Y:S01]  /*25b0*/  STL.128 [R1+0xd0], RZ ;  /* 0x0000d0ff01007387 */ /* 0x000fe20000100c00 */
[----:B------:R-:W-:Y:S01]  /*25c0*/  LOP3.LUT R29, R2, R17, R107, 0x96, !PT ;  /* 0x00000011021d7212 */ /* 0x000fe200078e966b */
[----:B------:R-:W-:Y:S01]  /*25d0*/  IMAD.MOV.U32 R64, RZ, RZ, R41 ;  /* 0x000000ffff407224 */ /* 0x000fe200078e0029 */
[----:B------:R-:W4:Y:S01]  /*25e0*/  LDCU.64 UR12, c[0x3][0x28] ;  /* 0x00c00500ff0c77ac */ /* 0x000f220008000a00 */
[----:B------:R-:W-:Y:S01]  /*25f0*/  STL.128 [R1+0xe0], RZ ;  /* 0x0000e0ff01007387 */ /* 0x000fe20000100c00 */
[----:B------:R-:W-:Y:S01]  /*2600*/  LOP3.LUT R59, R3, R16, R102, 0x96, !PT ;  /* 0x00000010033b7212 */ /* 0x000fe200078e9666 */
[----:B------:R-:W-:Y:S01]  /*2610*/  IMAD.MOV.U32 R65, RZ, RZ, RZ ;  /* 0x000000ffff417224 */ /* 0x000fe200078e00ff */
[C---:B------:R-:W-:Y:S01]  /*2620*/  LOP3.LUT R50, R20.reuse, R79, R27, 0x96, !PT ;  /* 0x0000004f14327212 */ /* 0x040fe200078e961b */
[----:B------:R-:W-:Y:S01]  /*2630*/  STL.128 [R1+0xf0], RZ ;  /* 0x0000f0ff01007387 */ /* 0x000fe20000100c00 */
[----:B------:R-:W-:Y:S01]  /*2640*/  LOP3.LUT R25, R20, 0x94, RZ, 0x3c, !PT ;  /* 0x0000009414197812 */ /* 0x000fe200078e3cff */
[----:B------:R-:W-:Y:S01]  /*2650*/  IMAD.MOV.U32 R20, RZ, RZ, R54 ;  /* 0x000000ffff147224 */ /* 0x000fe200078e0036 */
[----:B------:R-:W-:Y:S01]  /*2660*/  PRMT R22, R40, 0x7604, R39 ;  /* 0x0000760428167816 */ /* 0x000fe20000000027 */
[----:B------:R5:W-:Y:S01]  /*2670*/  STL.128 [R1+0x80], R8 ;  /* 0x0000800801007387 */ /* 0x000be20000100c00 */
[----:B0-----:R-:W-:Y:S01]  /*2680*/  LOP3.LUT R17, R84, UR4, R95, 0x96, !PT ;  /* 0x0000000454117c12 */ /* 0x001fe2000f8e965f */
[----:B------:R-:W-:Y:S01]  /*2690*/  IMAD.MOV.U32 R27, RZ, RZ, R19 ;  /* 0x000000ffff1b7224 */ /* 0x000fe200078e0013 */
[----:B-1----:R-:W-:Y:S01]  /*26a0*/  LOP3.LUT R16, R90, UR6, R77, 0x96, !PT ;  /* 0x000000065a107c12 */ /* 0x002fe2000f8e964d */
[----:B------:R-:W-:Y:S01]  /*26b0*/  STL.128 [R1+0x90], RZ ;  /* 0x000090ff01007387 */ /* 0x000fe20000100c00 */
[----:B------:R-:W-:Y:S01]  /*26c0*/  LOP3.LUT R15, R92, UR7, R83, 0x96, !PT ;  /* 0x000000075c0f7c12 */ /* 0x000fe2000f8e9653 */
[----:B------:R-:W-:Y:S01]  /*26d0*/  IMAD.MOV.U32 R19, RZ, RZ, R53 ;  /* 0x000000ffff137224 */ /* 0x000fe200078e0035 */
[----:B--2---:R-:W-:Y:S01]  /*26e0*/  LOP3.LUT R14, R94, UR8, R91, 0x96, !PT ;  /* 0x000000085e0e7c12 */ /* 0x004fe2000f8e965b */
[----:B------:R0:W-:Y:S01]  /*26f0*/  STL.U16 [R1+0x90], R22 ;  /* 0x0000901601007387 */ /* 0x0001e20000100400 */
[----:B------:R-:W-:Y:S01]  /*2700*/  LOP3.LUT R13, R96, UR9, R97, 0x96, !PT ;  /* 0x00000009600d7c12 */ /* 0x000fe2000f8e9661 */
[----:B------:R-:W-:Y:S01]  /*2710*/  IMAD.MOV.U32 R93, RZ, RZ, R16 ;  /* 0x000000ffff5d7224 */ /* 0x000fe200078e0010 */
[----:B------:R-:W-:Y:S01]  /*2720*/  LOP3.LUT R12, R98, UR10, R99, 0x96, !PT ;  /* 0x0000000a620c7c12 */ /* 0x000fe2000f8e9663 */
[----:B------:R-:W-:Y:S01]  /*2730*/  IMAD.MOV.U32 R99, RZ, RZ, R46 ;  /* 0x000000ffff637224 */ /* 0x000fe200078e002e */
[----:B------:R-:W-:Y:S01]  /*2740*/  LOP3.LUT R7, R100, UR11, R101, 0x96, !PT ;  /* 0x0000000b64077c12 */ /* 0x000fe2000f8e9665 */
[----:B------:R-:W-:Y:S01]  /*2750*/  IMAD.MOV.U32 R101, RZ, RZ, R14 ;  /* 0x000000ffff657224 */ /* 0x000fe200078e000e */
[----:B---3--:R-:W-:Y:S01]  /*2760*/  LOP3.LUT R6, R81, UR5, R75, 0x96, !PT ;  /* 0x0000000551067c12 */ /* 0x008fe2000f8e964b */
[----:B-----5:R-:W-:Y:S01]  /*2770*/  IMAD.MOV.U32 R10, RZ, RZ, R55 ;  /* 0x000000ffff0a7224 */ /* 0x020fe200078e0037 */
[----:B----4-:R-:W-:Y:S01]  /*2780*/  LOP3.LUT R0, R87, UR12, R85, 0x96, !PT ;  /* 0x0000000c57007c12 */ /* 0x010fe2000f8e9655 */
[----:B0-----:R-:W-:Y:S01]  /*2790*/  IMAD.MOV.U32 R22, RZ, RZ, R56 ;  /* 0x000000ffff167224 */ /* 0x001fe200078e0038 */
[----:B------:R-:W-:Y:S01]  /*27a0*/  LOP3.LUT R51, R89, UR13, R86, 0x96, !PT ;  /* 0x0000000d59337c12 */ /* 0x000fe2000f8e9656 */
[----:B------:R-:W-:Y:S01]  /*27b0*/  IMAD.MOV.U32 R8, RZ, RZ, R52 ;  /* 0x000000ffff087224 */ /* 0x000fe200078e0034 */
[----:B------:R-:W-:Y:S01]  /*27c0*/  LOP3.LUT R54, R30, 0x1014000, RZ, 0x3c, !PT ;  /* 0x010140001e367812 */ /* 0x000fe200078e3cff */
        /* <DEDUP_REMOVED lines=9> */
[----:B------:R-:W-:Y:S01]  /*2860*/  LOP3.LUT R23, RZ, R2, RZ, 0x33, !PT ;  /* 0x00000002ff177212 */ /* 0x000fe200078e33ff */
[----:B------:R-:W-:Y:S01]  /*2870*/  IMAD.MOV.U32 R2, RZ, RZ, R48 ;  /* 0x000000ffff027224 */ /* 0x000fe200078e0030 */
[----:B------:R-:W-:Y:S01]  /*2880*/  LOP3.LUT R24, RZ, R3, RZ, 0x33, !PT ;  /* 0x00000003ff187212 */ /* 0x000fe200078e33ff */
[----:B------:R-:W-:-:S02]  /*2890*/  IMAD.MOV.U32 R3, RZ, RZ, R47 ;  /* 0x000000ffff037224 */ /* 0x000fc400078e002f */
[----:B------:R-:W-:Y:S02]  /*28a0*/  IMAD.MOV.U32 R94, RZ, RZ, R55 ;  /* 0x000000ffff5e7224 */ /* 0x000fe400078e0037 */
[----:B------:R-:W-:Y:S02]  /*28b0*/  IMAD.MOV.U32 R88, RZ, RZ, R18 ;  /* 0x000000ffff587224 */ /* 0x000fe400078e0012 */
[----:B------:R-:W-:Y:S02]  /*28c0*/  IMAD.MOV.U32 R90, RZ, RZ, R59 ;  /* 0x000000ffff5a7224 */ /* 0x000fe400078e003b */
[----:B------:R-:W-:Y:S02]  /*28d0*/  IMAD.MOV.U32 R103, RZ, RZ, R13 ;  /* 0x000000ffff677224 */ /* 0x000fe400078e000d */
[----:B------:R-:W-:Y:S02]  /*28e0*/  IMAD.MOV.U32 R97, RZ, RZ, R0 ;  /* 0x000000ffff617224 */ /* 0x000fe400078e0000 */
[----:B------:R-:W-:-:S02]  /*28f0*/  IMAD.MOV.U32 R82, RZ, RZ, R51 ;  /* 0x000000ffff527224 */ /* 0x000fc400078e0033 */
[----:B------:R-:W-:Y:S02]  /*2900*/  IMAD.MOV.U32 R95, RZ, RZ, R15 ;  /* 0x000000ffff5f7224 */ /* 0x000fe400078e000f */
[----:B------:R-:W-:Y:S02]  /*2910*/  IMAD.MOV.U32 R91, RZ, RZ, R6 ;  /* 0x000000ffff5b7224 */ /* 0x000fe400078e0006 */
[----:B------:R-:W-:Y:S02]  /*2920*/  IMAD.MOV.U32 R87, RZ, RZ, R54 ;  /* 0x000000ffff577224 */ /* 0x000fe400078e0036 */
[----:B------:R-:W-:-:S07]  /*2930*/  IMAD.MOV.U32 R80, RZ, RZ, R17 ;  /* 0x000000ffff507224 */ /* 0x000fce00078e0011 */
.L_x_5:
        /* <DEDUP_REMOVED lines=19> */
[----:B------:R-:W4:Y:S01]  /*2a70*/  LDL.64 R68, [R49] ;  /* 0x0000000031447983 */ /* 0x000f220000100a00 */
[----:B-----5:R-:W-:-:S05]  /*2a80*/  IMAD R43, R43, 0x8, R38 ;  /* 0x000000082b2b7824 */ /* 0x020fca00078e0226 */
[----:B------:R-:W5:Y:S01]  /*2a90*/  LDL.64 R66, [R43] ;  /* 0x000000002b427983 */ /* 0x000f620000100a00 */
[----:B-1----:R-:W1:Y:S08]  /*2aa0*/  LDC.U8 R41, c[0x3][R56+0xa] ;  /* 0x00c0028038297b82 */ /* 0x002e700000000000 */
[----:B------:R-:W1:Y:S08]  /*2ab0*/  LDC.U8 R81, c[0x3][R56+0xc] ;  /* 0x00c0030038517b82 */ /* 0x000e700000000000 */
[----:B------:R-:W1:Y:S01]  /*2ac0*/  LDC.U8 R83, c[0x3][R56+0xe] ;  /* 0x00c0038038537b82 */ /* 0x000e620000000000 */
[----:B0-----:R-:W-:-:S02]  /*2ad0*/  IMAD R47, R47, 0x8, R38 ;  /* 0x000000082f2f7824 */ /* 0x001fc400078e0226 */
[----:B--2---:R-:W-:-:S03]  /*2ae0*/  IMAD R60, R53, 0x8, R38 ;  /* 0x00000008353c7824 */ /* 0x004fc600078e0226 */
[----:B------:R-:W2:Y:S02]  /*2af0*/  LDL.64 R62, [R47] ;  /* 0x000000002f3e7983 */ /* 0x000ea40000100a00 */
[----:B------:R-:W0:Y:S02]  /*2b00*/  LDC.U8 R29, c[0x3][R56+0x9] ;  /* 0x00c00240381d7b82 */ /* 0x000e240000000000 */
[----:B------:R-:W2:Y:S01]  /*2b10*/  LDL.64 R60, [R60] ;  /* 0x000000003c3c7983 */ /* 0x000ea20000100a00 */
[----:B---3--:R-:W-:-:S06]  /*2b20*/  IMAD R52, R79, 0x8, R38 ;  /* 0x000000084f347824 */ /* 0x008fcc00078e0226 */
[----:B------:R-:W3:Y:S01]  /*2b30*/  LDL.64 R52, [R52] ;  /* 0x0000000034347983 */ /* 0x000ee20000100a00 */
[----:B------:R-:W0:Y:S08]  /*2b40*/  LDC.U8 R31, c[0x3][R56+0xb] ;  /* 0x00c002c0381f7b82 */ /* 0x000e300000000000 */
[----:B------:R-:W0:Y:S08]  /*2b50*/  LDC.U8 R79, c[0x3][R56+0xd] ;  /* 0x00c00340384f7b82 */ /* 0x000e300000000000 */
[----:B------:R-:W0:Y:S01]  /*2b60*/  LDC.U8 R85, c[0x3][R56+0xf] ;  /* 0x00c003c038557b82 */ /* 0x000e220000000000 */
[----:B-1----:R-:W-:-:S02]  /*2b70*/  IMAD R48, R41, 0x8, R38 ;  /* 0x0000000829307824 */ /* 0x002fc400078e0226 */
[----:B------:R-:W-:-:S04]  /*2b80*/  IMAD R46, R81, 0x8, R38 ;  /* 0x00000008512e7824 */ /* 0x000fc800078e0226 */
[----:B------:R-:W3:Y:S04]  /*2b90*/  LDL.64 R48, [R48] ;  /* 0x0000000030307983 */ /* 0x000ee80000100a00 */
[----:B------:R-:W3:Y:S01]  /*2ba0*/  LDL.64 R46, [R46] ;  /* 0x000000002e2e7983 */ /* 0x000ee20000100a00 */
[----:B------:R-:W-:-:S06]  /*2bb0*/  IMAD R44, R83, 0x8, R38 ;  /* 0x00000008532c7824 */ /* 0x000fcc00078e0226 */
[----:B------:R-:W3:Y:S01]  /*2bc0*/  LDL.64 R44, [R44] ;  /* 0x000000002c2c7983 */ /* 0x000ee20000100a00 */
[----:B0-----:R-:W-:-:S06]  /*2bd0*/  IMAD R42, R29, 0x8, R38 ;  /* 0x000000081d2a7824 */ /* 0x001fcc00078e0226 */
[----:B------:R-:W3:Y:S01]  /*2be0*/  LDL.64 R42, [R42] ;  /* 0x000000002a2a7983 */ /* 0x000ee20000100a00 */
[----:B------:R-:W-:-:S06]  /*2bf0*/  IMAD R40, R31, 0x8, R38 ;  /* 0x000000081f287824 */ /* 0x000fcc00078e0226 */
[----:B------:R-:W3:Y:S01]  /*2c00*/  LDL.64 R40, [R40] ;  /* 0x0000000028287983 */ /* 0x000ee20000100a00 */
[----:B------:R-:W-:-:S06]  /*2c10*/  IMAD R30, R79, 0x8, R38 ;  /* 0x000000084f1e7824 */ /* 0x000fcc00078e0226 */
[----:B------:R-:W3:Y:S01]  /*2c20*/  LDL.64 R30, [R30] ;  /* 0x000000001e1e7983 */ /* 0x000ee20000100a00 */
[----:B------:R-:W-:-:S06]  /*2c30*/  IMAD R28, R85, 0x8, R38 ;  /* 0x00000008551c7824 */ /* 0x000fcc00078e0226 */
[----:B------:R-:W3:Y:S01]  /*2c40*/  LDL.64 R28, [R28] ;  /* 0x000000001c1c7983 */ /* 0x000ee20000100a00 */
        /* <DEDUP_REMOVED lines=11> */
[----:B------:R-:W-:Y:S02]  /*2d00*/  LOP3.LUT R64, R91, R95, RZ, 0x3c, !PT ;  /* 0x0000005f5b407212 */ /* 0x000fe400078e3cff */
[----:B------:R-:W-:Y:S02]  /*2d10*/  LOP3.LUT R77, R3, R58, RZ, 0x3c, !PT ;  /* 0x0000003a034d7212 */ /* 0x000fe400078e3cff */
[----:B------:R-:W-:Y:S02]  /*2d20*/  IADD3 R76, P0, PT, R9, R56, RZ ;  /* 0x00000038094c7210 */ /* 0x000fe40007f1e0ff */
[----:B------:R-:W-:-:S03]  /*2d30*/  SHF.L.W.U32.HI R9, R25, 0x8, R64 ;  /* 0x0000000819097819 */ /* 0x000fc60000010e40 */
[----:B------:R-:W-:Y:S01]  /*2d40*/  IMAD.X R78, R2, 0x1, R77, P0 ;  /* 0x00000001024e7824 */ /* 0x000fe200000e064d */
[----:B------:R-:W-:Y:S02]  /*2d50*/  SHF.L.W.U32.HI R3, R64, 0x8, R25 ;  /* 0x0000000840037819 */ /* 0x000fe40000010e19 */
[----:B------:R-:W-:Y:S02]  /*2d60*/  IADD3 R84, P0, P1, R84, R9, R74 ;  /* 0x0000000954547210 */ /* 0x000fe4000791e04a */
[----:B------:R-:W-:Y:S02]  /*2d70*/  LOP3.LUT R73, R97, R76, RZ, 0x3c, !PT ;  /* 0x0000004c61497212 */ /* 0x000fe400078e3cff */
[----:B------:R-:W-:Y:S02]  /*2d80*/  LOP3.LUT R2, R82, R78, RZ, 0x3c, !PT ;  /* 0x0000004e52027212 */ /* 0x000fe400078e3cff */
[----:B------:R-:W-:Y:S02]  /*2d90*/  IADD3.X R86, PT, PT, R86, R3, R75, P0, P1 ;  /* 0x0000000356567210 */ /* 0x000fe400007e244b */
[----:B------:R-:W-:-:S02]  /*2da0*/  IADD3 R64, P0, P1, R88, R101, R70 ;  /* 0x0000006558407210 */ /* 0x000fc4000791e046 */
[----:B------:R-:W-:Y:S02]  /*2db0*/  SHF.L.W.U32.HI R27, R2, 0x8, R73 ;  /* 0x00000008021b7819 */ /* 0x000fe40000010e49 */
[----:B------:R-:W-:Y:S02]  /*2dc0*/  SHF.L.W.U32.HI R73, R73, 0x8, R2 ;  /* 0x0000000849497819 */ /* 0x000fe40000010e02 */
[----:B------:R-:W-:Y:S02]  /*2dd0*/  IADD3.X R93, PT, PT, R90, R103, R71, P0, P1 ;  /* 0x000000675a5d7210 */ /* 0x000fe400007e2447 */
[----:B------:R-:W-:Y:S02]  /*2de0*/  LOP3.LUT R74, R79, R86, RZ, 0x3c, !PT ;  /* 0x000000564f4a7212 */ /* 0x000fe400078e3cff */
[----:B----4-:R-:W-:Y:S02]  /*2df0*/  IADD3 R79, P2, P3, R92, R105, R68 ;  /* 0x000000695c4f7210 */ /* 0x010fe40007b5e044 */
[----:B-----5:R-:W-:-:S02]  /*2e00*/  IADD3 R70, P0, P1, R58, R73, R66 ;  /* 0x000000493a467210 */ /* 0x020fc4000791e042 */
[----:B------:R-:W-:Y:S02]  /*2e10*/  LOP3.LUT R24, R24, R93, RZ, 0x3c, !PT ;  /* 0x0000005d18187212 */ /* 0x000fe400078e3cff */
[----:B------:R-:W-:Y:S02]  /*2e20*/  IADD3.X R85, PT, PT, R94, R107, R69, P2, P3 ;  /* 0x0000006b5e557210 */ /* 0x000fe400017e6445 */
[----:B------:R-:W-:Y:S02]  /*2e30*/  IADD3.X R66, PT, PT, R72, R27, R67, P0, P1 ;  /* 0x0000001b48427210 */ /* 0x000fe400007e2443 */
[----:B------:R-:W-:Y:S02]  /*2e40*/  LOP3.LUT R91, R23, R64, RZ, 0x3c, !PT ;  /* 0x00000040175b7212 */ /* 0x000fe400078e3cff */
[----:B------:R-:W-:Y:S02]  /*2e50*/  IADD3 R87, P0, PT, R19, R24, RZ ;  /* 0x0000001813577210 */ /* 0x000fe40007f1e0ff */
[----:B------:R-:W-:-:S02]  /*2e60*/  LOP3.LUT R20, R20, R85, RZ, 0x3c, !PT ;  /* 0x0000005514147212 */ /* 0x000fc400078e3cff */
[----:B------:R-:W-:Y:S02]  /*2e70*/  LOP3.LUT R23, R56, R70, RZ, 0x3c, !PT ;  /* 0x0000004638177212 */ /* 0x000fe400078e3cff */
[----:B------:R-:W-:Y:S01]  /*2e80*/  LOP3.LUT R56, R77, R66, RZ, 0x3c, !PT ;  /* 0x000000424d387212 */ /* 0x000fe200078e3cff */
[----:B------:R-:W-:Y:S01]  /*2e90*/  IMAD.X R89, R8, 0x1, R91, P0 ;  /* 0x0000000108597824 */ /* 0x000fe200000e065b */
[----:B------:R-:W-:Y:S02]  /*2ea0*/  LOP3.LUT R25, R81, R84, RZ, 0x3c, !PT ;  /* 0x0000005451197212 */ /* 0x000fe400078e3cff */
[----:B------:R-:W-:Y:S02]  /*2eb0*/  LOP3.LUT R77, R10, R79, RZ, 0x3c, !PT ;  /* 0x0000004f0a4d7212 */ /* 0x000fe400078e3cff */
[----:B------:R-:W-:Y:S02]  /*2ec0*/  IADD3 R81, P1, PT, R21, R20, RZ ;  /* 0x0000001415517210 */ /* 0x000fe40007f3e0ff */
[----:B------:R-:W-:-:S02]  /*2ed0*/  SHF.L.W.U32.HI R21, R56, 0x10, R23 ;  /* 0x0000001038157819 */ /* 0x000fc40000010e17 */
[----:B------:R-:W-:Y:S01]  /*2ee0*/  SHF.L.W.U32.HI R23, R23, 0x10, R56 ;  /* 0x0000001017177819 */ /* 0x000fe20000010e38 */
[----:B------:R-:W-:Y:S01]  /*2ef0*/  IMAD.X R83, R22, 0x1, R77, P1 ;  /* 0x0000000116537824 */ /* 0x000fe200008e064d */
[----:B------:R-:W-:Y:S02]  /*2f00*/  LOP3.LUT R67, R88, R87, RZ, 0x3c, !PT ;  /* 0x0000005758437212 */ /* 0x000fe400078e3cff */
[----:B------:R-:W-:Y:S02]  /*2f10*/  LOP3.LUT R10, R90, R89, RZ, 0x3c, !PT ;  /* 0x000000595a0a7212 */ /* 0x000fe400078e3cff */
[----:B------:R-:W-:Y:S02]  /*2f20*/  IADD3 R76, P0, PT, R23, R76, RZ ;  /* 0x0000004c174c7210 */ /* 0x000fe40007f1e0ff */
[----:B------:R-:W-:Y:S02]  /*2f30*/  SHF.L.W.U32.HI R69, R67, 0x8, R10 ;  /* 0x0000000843457819 */ /* 0x000fe40000010e0a */
[----:B------:R-:W-:Y:S01]  /*2f40*/  LOP3.LUT R71, R92, R81, RZ, 0x3c, !PT ;  /* 0x000000515c477212 */ /* 0x000fe200078e3cff */
[----:B------:R-:W-:Y:S01]  /*2f50*/  IMAD.X R78, R21, 0x1, R78, P0 ;  /* 0x00000001154e7824 */ /* 0x000fe200000e064e */
[----:B------:R-:W-:-:S02]  /*2f60*/  LOP3.LUT R8, R94, R83, RZ, 0x3c, !PT ;  /* 0x000000535e087212 */ /* 0x000fc400078e3cff */
[----:B------:R-:W-:Y:S02]  /*2f70*/  SHF.L.W.U32.HI R67, R10, 0x8, R67 ;  /* 0x000000080a437819 */ /* 0x000fe40000010e43 */
[----:B--2---:R-:W-:Y:S02]  /*2f80*/  IADD3 R64, P0, P1, R64, R69, R62 ;  /* 0x0000004540407210 */ /* 0x004fe4000791e03e */
[----:B------:R-:W-:Y:S02]  /*2f90*/  SHF.L.W.U32.HI R2, R74, 0x10, R25 ;  /* 0x000000104a027819 */ /* 0x000fe40000010e19 */
[----:B------:R-:W-:Y:S02]  /*2fa0*/  SHF.L.W.U32.HI R75, R71, 0x8, R8 ;  /* 0x00000008474b7819 */ /* 0x000fe40000010e08 */
[----:B------:R-:W-:Y:S02]  /*2fb0*/  SHF.L.W.U32.HI R25, R25, 0x10, R74 ;  /* 0x0000001019197819 */ /* 0x000fe40000010e4a */
[----:B------:R-:W-:-:S02]  /*2fc0*/  IADD3.X R68, PT, PT, R93, R67, R63, P0, P1 ;  /* 0x000000435d447210 */ /* 0x000fc400007e243f */
[----:B------:R-:W-:Y:S02]  /*2fd0*/  SHF.L.W.U32.HI R71, R8, 0x8, R71 ;  /* 0x0000000808477819 */ /* 0x000fe40000010e47 */
[----:B------:R-:W-:Y:S02]  /*2fe0*/  IADD3 R58, P2, P3, R79, R75, R60 ;  /* 0x0000004b4f3a7210 */ /* 0x000fe40007b5e03c */
[----:B------:R-:W-:Y:S02]  /*2ff0*/  IADD3 R80, P0, PT, R25, R80, RZ ;  /* 0x0000005019507210 */ /* 0x000fe40007f1e0ff */
[----:B------:R-:W-:Y:S02]  /*3000*/  LOP3.LUT R73, R73, R76, RZ, 0x3c, !PT ;  /* 0x0000004c49497212 */ /* 0x000fe400078e3cff */
[----:B------:R-:W-:Y:S02]  /*3010*/  LOP3.LUT R10, R27, R78, RZ, 0x3c, !PT ;  /* 0x0000004e1b0a7212 */ /* 0x000fe400078e3cff */
[----:B------:R-:W-:-:S02]  /*3020*/  LOP3.LUT R24, R24, R64, RZ, 0x3c, !PT ;  /* 0x0000004018187212 */ /* 0x000fc400078e3cff */
[----:B------:R-:W-:Y:S02]  /*3030*/  LOP3.LUT R63, R91, R68, RZ, 0x3c, !PT ;  /* 0x000000445b3f7212 */ /* 0x000fe400078e3cff */
[----:B------:R-:W-:Y:S01]  /*3040*/  IADD3.X R60, PT, PT, R85, R71, R61, P2, P3 ;  /* 0x00000047553c7210 */ /* 0x000fe200017e643d */
[----:B------:R-:W-:Y:S01]  /*3050*/  IMAD.X R82, R2, 0x1, R95, P0 ;  /* 0x0000000102527824 */ /* 0x000fe200000e065f */
[----:B------:R-:W-:Y:S02]  /*3060*/  SHF.L.W.U32.HI R27, R10, 0x1, R73 ;  /* 0x000000010a1b7819 */ /* 0x000fe40000010e49 */
[----:B------:R-:W-:Y:S02]  /*3070*/  SHF.L.W.U32.HI R22, R63, 0x10, R24 ;  /* 0x000000103f167819 */ /* 0x000fe40000010e18 */
[----:B------:R-:W-:Y:S02]  /*3080*/  SHF.L.W.U32.HI R19, R73, 0x1, R10 ;  /* 0x0000000149137819 */ /* 0x000fe40000010e0a */
[----:B------:R-:W-:-:S02]  /*3090*/  SHF.L.W.U32.HI R24, R24, 0x10, R63 ;  /* 0x0000001018187819 */ /* 0x000fc40000010e3f */
[----:B------:R-:W-:Y:S02]  /*30a0*/  LOP3.LUT R10, R20, R58, RZ, 0x3c, !PT ;  /* 0x0000003a140a7212 */ /* 0x000fe400078e3cff */
[----:B------:R-:W-:Y:S02]  /*30b0*/  LOP3.LUT R61, R77, R60, RZ, 0x3c, !PT ;  /* 0x0000003c4d3d7212 */ /* 0x000fe400078e3cff */
[----:B---3--:R-:W-:Y:S02]  /*30c0*/  IADD3 R77, P1, P2, R27, R84, R52 ;  /* 0x000000541b4d7210 */ /* 0x008fe40007a3e034 */
[----:B------:R-:W-:Y:S02]  /*30d0*/  LOP3.LUT R9, R9, R80, RZ, 0x3c, !PT ;  /* 0x0000005009097212 */ /* 0x000fe400078e3cff */
[----:B------:R-:W-:Y:S02]  /*30e0*/  LOP3.LUT R52, R3, R82, RZ, 0x3c, !PT ;  /* 0x0000005203347212 */ /* 0x000fe400078e3cff */
[----:B------:R-:W-:-:S02]  /*30f0*/  IADD3 R20, P0, PT, R24, R87, RZ ;  /* 0x0000005718147210 */ /* 0x000fc40007f1e0ff */
[----:B------:R-:W-:Y:S02]  /*3100*/  SHF.L.W.U32.HI R8, R61, 0x10, R10 ;  /* 0x000000103d087819 */ /* 0x000fe40000010e0a */
[----:B------:R-:W-:Y:S01]  /*3110*/  SHF.L.W.U32.HI R10, R10, 0x10, R61 ;  /* 0x000000100a0a7819 */ /* 0x000fe20000010e3d */
[----:B------:R-:W-:Y:S01]  /*3120*/  IMAD.X R63, R22, 0x1, R89, P0 ;  /* 0x00000001163f7824 */ /* 0x000fe200000e0659 */
[----:B------:R-:W-:Y:S02]  /*3130*/  SHF.L.W.U32.HI R3, R9, 0x1, R52 ;  /* 0x0000000109037819 */ /* 0x000fe40000010e34 */
[----:B------:R-:W-:Y:S02]  /*3140*/  SHF.L.W.U32.HI R9, R52, 0x1, R9 ;  /* 0x0000000134097819 */ /* 0x000fe40000010e09 */
[----:B------:R-:W-:Y:S02]  /*3150*/  IADD3.X R79, PT, PT, R19, R86, R53, P1, P2 ;  /* 0x00000056134f7210 */ /* 0x000fe40000fe4435 */
[----:B------:R-:W-:-:S02]  /*3160*/  IADD3 R52, P0, PT, R10, R81, RZ ;  /* 0x000000510a347210 */ /* 0x000fc40007f1e0ff */
[C---:B------:R-:W-:Y:S02]  /*3170*/  LOP3.LUT R72, R8.reuse, R79, RZ, 0x3c, !PT ;  /* 0x0000004f08487212 */ /* 0x040fe400078e3cff */
[-C--:B------:R-:W-:Y:S01]  /*3180*/  LOP3.LUT R53, R69, R20.reuse, RZ, 0x3c, !PT ;  /* 0x0000001445357212 */ /* 0x080fe200078e3cff */
[----:B------:R-:W-:Y:S01]  /*3190*/  IMAD.X R56, R8, 0x1, R83, P0 ;  /* 0x0000000108387824 */ /* 0x000fe200000e0653 */
[----:B------:R-:W-:Y:S02]  /*31a0*/  LOP3.LUT R62, R67, R63, RZ, 0x3c, !PT ;  /* 0x0000003f433e7212 */ /* 0x000fe400078e3cff */
[----:B------:R-:W-:Y:S02]  /*31b0*/  IADD3 R72, P1, PT, R72, R20, RZ ;  /* 0x0000001448487210 */ /* 0x000fe40007f3e0ff */
[----:B------:R-:W-:Y:S02]  /*31c0*/  LOP3.LUT R74, R10, R77, RZ, 0x3c, !PT ;  /* 0x0000004d0a4a7212 */ /* 0x000fe400078e3cff */
[----:B------:R-:W-:-:S02]  /*31d0*/  SHF.L.W.U32.HI R61, R62, 0x1, R53 ;  /* 0x000000013e3d7819 */ /* 0x000fc40000010e35 */
[----:B------:R-:W-:Y:S02]  /*31e0*/  LOP3.LUT R67, R75, R52, RZ, 0x3c, !PT ;  /* 0x000000344b437212 */ /* 0x000fe400078e3cff */
[----:B------:R-:W-:Y:S01]  /*31f0*/  LOP3.LUT R20, R71, R56, RZ, 0x3c, !PT ;  /* 0x0000003847147212 */ /* 0x000fe200078e3cff */
[----:B------:R-:W-:Y:S01]  /*3200*/  IMAD.X R74, R74, 0x1, R63, P1 ;  /* 0x000000014a4a7824 */ /* 0x000fe200008e063f */
[----:B------:R-:W-:Y:S02]  /*3210*/  SHF.L.W.U32.HI R53, R53, 0x1, R62 ;  /* 0x0000000135357819 */ /* 0x000fe40000010e3e */
[----:B------:R-:W-:Y:S02]  /*3220*/  IADD3 R70, P0, P2, R61, R70, R48 ;  /* 0x000000463d467210 */ /* 0x000fe40007a1e030 */
[----:B------:R-:W-:Y:S02]  /*3230*/  SHF.L.W.U32.HI R63, R67, 0x1, R20 ;  /* 0x00000001433f7819 */ /* 0x000fe40000010e14 */
[----:B------:R-:W-:-:S02]  /*3240*/  SHF.L.W.U32.HI R67, R20, 0x1, R67 ;  /* 0x0000000114437819 */ /* 0x000fc40000010e43 */
[----:B------:R-:W-:Y:S02]  /*3250*/  IADD3.X R73, PT, PT, R53, R66, R49, P0, P2 ;  /* 0x0000004235497210 */ /* 0x000fe400007e4431 */
[----:B------:R-:W-:Y:S02]  /*3260*/  IADD3 R62, P0, P1, R67, R64, R46 ;  /* 0x00000040433e7210 */ /* 0x000fe4000791e02e */
[----:B------:R-:W-:Y:S02]  /*3270*/  LOP3.LUT R20, R27, R72, RZ, 0x3c, !PT ;  /* 0x000000481b147212 */ /* 0x000fe400078e3cff */
[----:B------:R-:W-:Y:S02]  /*3280*/  LOP3.LUT R19, R19, R74, RZ, 0x3c, !PT ;  /* 0x0000004a13137212 */ /* 0x000fe400078e3cff */
[----:B------:R-:W-:Y:S02]  /*3290*/  IADD3 R69, P2, P3, R9, R58, R44 ;  /* 0x0000003a09457210 */ /* 0x000fe40007b5e02c */
[----:B------:R-:W-:-:S02]  /*32a0*/  LOP3.LUT R66, R2, R73, RZ, 0x3c, !PT ;  /* 0x0000004902427212 */ /* 0x000fc400078e3cff */
[----:B------:R-:W-:Y:S02]  /*32b0*/  IADD3.X R64, PT, PT, R63, R68, R47, P0, P1 ;  /* 0x000000443f407210 */ /* 0x000fe400007e242f */
[----:B------:R-:W-:Y:S02]  /*32c0*/  SHF.L.W.U32.HI R44, R20, 0x8, R19 ;  /* 0x00000008142c7819 */ /* 0x000fe40000010e13 */
[----:B------:R-:W-:Y:S02]  /*32d0*/  IADD3.X R71, PT, PT, R3, R60, R45, P2, P3 ;  /* 0x0000003c03477210 */ /* 0x000fe400017e642d */
[----:B------:R-:W-:Y:S02]  /*32e0*/  IADD3 R66, P2, PT, R66, R52, RZ ;  /* 0x0000003442427210 */ /* 0x000fe40007f5e0ff */
[----:B------:R-:W-:Y:S02]  /*32f0*/  LOP3.LUT R68, R25, R70, RZ, 0x3c, !PT ;  /* 0x0000004619447212 */ /* 0x000fe400078e3cff */
[----:B------:R-:W-:-:S02]  /*3300*/  LOP3.LUT R58, R21, R64, RZ, 0x3c, !PT ;  /* 0x00000040153a7212 */ /* 0x000fc400078e3cff */
[----:B------:R-:W-:Y:S02]  /*3310*/  SHF.L.W.U32.HI R27, R19, 0x8, R20 ;  /* 0x00000008131b7819 */ /* 0x000fe40000010e14 */
[----:B------:R-:W-:Y:S01]  /*3320*/  IADD3 R87, P0, P1, R77, R44, R42 ;  /* 0x0000002c4d577210 */ /* 0x000fe2000791e02a */
[----:B------:R-:W-:Y:S01]  /*3330*/  IMAD.X R68, R68, 0x1, R56, P2 ;  /* 0x0000000144447824 */ /* 0x000fe200010e0638 */
[----:B------:R-:W-:Y:S02]  /*3340*/  IADD3 R58, P2, PT, R58, R80, RZ ;  /* 0x000000503a3a7210 */ /* 0x000fe40007f5e0ff */
[----:B------:R-:W-:Y:S02]  /*3350*/  IADD3.X R80, PT, PT, R79, R27, R43, P0, P1 ;  /* 0x0000001b4f507210 */ /* 0x000fe400007e242b */
[----:B------:R-:W-:Y:S02]  /*3360*/  LOP3.LUT R48, R22, R71, RZ, 0x3c, !PT ;  /* 0x0000004716307212 */ /* 0x000fe400078e3cff */
[----:B------:R-:W-:-:S02]  /*3370*/  LOP3.LUT R60, R23, R62, RZ, 0x3c, !PT ;  /* 0x0000003e173c7212 */ /* 0x000fc400078e3cff */
[----:B------:R-:W-:Y:S02]  /*3380*/  LOP3.LUT R8, R87, R8, R79, 0x96, !PT ;  /* 0x0000000857087212 */ /* 0x000fe400078e964f */
[----:B------:R-:W-:Y:S02]  /*3390*/  LOP3.LUT R19, R80, R10, R77, 0x96, !PT ;  /* 0x0000000a50137212 */ /* 0x000fe400078e964d */
[----:B------:R-:W-:Y:S02]  /*33a0*/  IADD3 R48, P3, PT, R48, R76, RZ ;  /* 0x0000004c30307210 */ /* 0x000fe40007f7e0ff */
[----:B------:R-:W-:Y:S01]  /*33b0*/  LOP3.LUT R52, R24, R69, RZ, 0x3c, !PT ;  /* 0x0000004518347212 */ /* 0x000fe200078e3cff */
[----:B------:R-:W-:Y:S01]  /*33c0*/  IMAD.X R60, R60, 0x1, R82, P2 ;  /* 0x000000013c3c7824 */ /* 0x000fe200010e0652 */
[----:B------:R-:W-:Y:S02]  /*33d0*/  SHF.L.W.U32.HI R10, R8, 0x10, R19 ;  /* 0x00000010080a7819 */ /* 0x000fe40000010e13 */
[----:B------:R-:W-:Y:S01]  /*33e0*/  LOP3.LUT R42, R61, R66, RZ, 0x3c, !PT ;  /* 0x000000423d2a7212 */ /* 0x000fe200078e3cff */
[----:B------:R-:W-:Y:S01]  /*33f0*/  IMAD.X R52, R52, 0x1, R78, P3 ;  /* 0x0000000134347824 */ /* 0x000fe200018e064e */
[----:B------:R-:W-:-:S02]  /*3400*/  LOP3.LUT R53, R53, R68, RZ, 0x3c, !PT ;  /* 0x0000004435357212 */ /* 0x000fc400078e3cff */
[----:B------:R-:W-:Y:S02]  /*3410*/  SHF.L.W.U32.HI R20, R19, 0x10, R8 ;  /* 0x0000001013147819 */ /* 0x000fe40000010e08 */
[----:B------:R-:W-:Y:S02]  /*3420*/  IADD3 R19, P0, PT, R10, R72, RZ ;  /* 0x000000480a137210 */ /* 0x000fe40007f1e0ff */
[----:B------:R-:W-:Y:S02]  /*3430*/  SHF.L.W.U32.HI R43, R53, 0x8, R42 ;  /* 0x00000008352b7819 */ /* 0x000fe40000010e2a */
[----:B------:R-:W-:Y:S02]  /*3440*/  LOP3.LUT R47, R67, R58, RZ, 0x3c, !PT ;  /* 0x0000003a432f7212 */ /* 0x000fe400078e3cff */
[----:B------:R-:W-:Y:S02]  /*3450*/  LOP3.LUT R56, R63, R60, RZ, 0x3c, !PT ;  /* 0x0000003c3f387212 */ /* 0x000fe400078e3cff */
[----:B------:R-:W-:-:S02]  /*3460*/  SHF.L.W.U32.HI R42, R42, 0x8, R53 ;  /* 0x000000082a2a7819 */ /* 0x000fc40000010e35 */
[----:B------:R-:W-:Y:S02]  /*3470*/  LOP3.LUT R9, R9, R48, RZ, 0x3c, !PT ;  /* 0x0000003009097212 */ /* 0x000fe400078e3cff */
[----:B------:R-:W-:Y:S01]  /*3480*/  LOP3.LUT R46, R3, R52, RZ, 0x3c, !PT ;  /* 0x00000034032e7212 */ /* 0x000fe200078e3cff */
[----:B------:R-:W-:Y:S01]  /*3490*/  IMAD.X R8, R20, 0x1, R74, P0 ;  /* 0x0000000114087824 */ /* 0x000fe200000e064a */
[----:B------:R-:W-:Y:S02]  /*34a0*/  SHF.L.W.U32.HI R45, R56, 0x8, R47 ;  /* 0x00000008382d7819 */ /* 0x000fe40000010e2f */
[----:B------:R-:W-:Y:S02]  /*34b0*/  SHF.L.W.U32.HI R47, R47, 0x8, R56 ;  /* 0x000000082f2f7819 */ /* 0x000fe40000010e38 */
[----:B------:R-:W-:Y:S02]  /*34c0*/  LOP3.LUT R3, R44, R19, RZ, 0x3c, !PT ;  /* 0x000000132c037212 */ /* 0x000fe400078e3cff */
[----:B------:R-:W-:-:S02]  /*34d0*/  IADD3 R93, P0, P1, R70, R42, R40 ;  /* 0x0000002a465d7210 */ /* 0x000fc4000791e028 */
[----:B------:R-:W-:Y:S02]  /*34e0*/  SHF.L.W.U32.HI R44, R9, 0x8, R46 ;  /* 0x00000008092c7819 */ /* 0x000fe40000010e2e */
[----:B------:R-:W-:Y:S02]  /*34f0*/  IADD3 R101, P2, P3, R62, R47, R30 ;  /* 0x0000002f3e657210 */ /* 0x000fe40007b5e01e */
[----:B------:R-:W-:Y:S02]  /*3500*/  IADD3.X R95, PT, PT, R73, R43, R41, P0, P1 ;  /* 0x0000002b495f7210 */ /* 0x000fe400007e2429 */
[----:B------:R-:W-:Y:S02]  /*3510*/  SHF.L.W.U32.HI R49, R46, 0x8, R9 ;  /* 0x000000082e317819 */ /* 0x000fe40000010e09 */
[----:B------:R-:W-:Y:S02]  /*3520*/  IADD3 R105, P0, P1, R69, R44, R28 ;  /* 0x0000002c45697210 */ /* 0x000fe4000791e01c */
[----:B------:R-:W-:-:S02]  /*3530*/  LOP3.LUT R56, R27, R8, RZ, 0x3c, !PT ;  /* 0x000000081b387212 */ /* 0x000fc400078e3cff */
[----:B------:R-:W-:Y:S02]  /*3540*/  IADD3.X R103, PT, PT, R64, R45, R31, P2, P3 ;  /* 0x0000002d40677210 */ /* 0x000fe400017e641f */
[----:B------:R-:W-:Y:S02]  /*3550*/  IADD3.X R107, PT, PT, R71, R49, R29, P0, P1 ;  /* 0x00000031476b7210 */ /* 0x000fe400007e241d */
[----:B------:R-:W-:Y:S02]  /*3560*/  LOP3.LUT R9, R93, R2, R73, 0x96, !PT ;  /* 0x000000025d097212 */ /* 0x000fe400078e9649 */
[----:B------:R-:W-:Y:S02]  /*3570*/  SHF.L.W.U32.HI R82, R3, 0x1, R56 ;  /* 0x0000000103527819 */ /* 0x000fe40000010e38 */
[----:B------:R-:W-:Y:S02]  /*3580*/  SHF.L.W.U32.HI R97, R56, 0x1, R3 ;  /* 0x0000000138617819 */ /* 0x000fe40000010e03 */
[----:B------:R-:W-:-:S02]  /*3590*/  LOP3.LUT R2, R103, R23, R62, 0x96, !PT ;  /* 0x0000001767027212 */ /* 0x000fc400078e963e */
[----:B------:R-:W-:Y:S02]  /*35a0*/  LOP3.LUT R3, R101, R21, R64, 0x96, !PT ;  /* 0x0000001565037212 */ /* 0x000fe400078e9640 */
[----:B------:R-:W-:Y:S02]  /*35b0*/  LOP3.LUT R22, R105, R22, R71, 0x96, !PT ;  /* 0x0000001669167212 */ /* 0x000fe400078e9647 */
[----:B------:R-:W-:Y:S02]  /*35c0*/  LOP3.LUT R23, R107, R24, R69, 0x96, !PT ;  /* 0x000000186b177212 */ /* 0x000fe400078e9645 */
[----:B------:R-:W-:Y:S02]  /*35d0*/  LOP3.LUT R28, R95, R25, R70, 0x96, !PT ;  /* 0x000000195f1c7212 */ /* 0x000fe400078e9646 */
[----:B------:R-:W-:Y:S02]  /*35e0*/  SHF.L.W.U32.HI R99, R2, 0x10, R3 ;  /* 0x0000001002637819 */ /* 0x000fe40000010e03 */
[----:B------:R-:W-:-:S02]  /*35f0*/  SHF.L.W.U32.HI R24, R23, 0x10, R22 ;  /* 0x0000001017187819 */ /* 0x000fc40000010e16 */
        /* <DEDUP_REMOVED lines=17> */
[----:B------:R-:W-:Y:S02]  /*3710*/  SHF.L.W.U32.HI R90, R42, 0x1, R43 ;  /* 0x000000012a5a7819 */ /* 0x000fe40000010e2b */
[----:B------:R-:W-:-:S02]  /*3720*/  SHF.L.W.U32.HI R88, R43, 0x1, R42 ;  /* 0x000000012b587819 */ /* 0x000fc40000010e2a */
[----:B------:R-:W-:Y:S02]  /*3730*/  SHF.L.W.U32.HI R94, R47, 0x1, R28 ;  /* 0x000000012f5e7819 */ /* 0x000fe40000010e1c */
[----:B------:R-:W-:Y:S02]  /*3740*/  SHF.L.W.U32.HI R92, R28, 0x1, R47 ;  /* 0x000000011c5c7819 */ /* 0x000fe40000010e2f */
[----:B------:R-:W-:Y:S02]  /*3750*/  SHF.L.W.U32.HI R91, R44, 0x1, R49 ;  /* 0x000000012c5b7819 */ /* 0x000fe40000010e31 */
[----:B------:R-:W-:Y:S01]  /*3760*/  SHF.L.W.U32.HI R89, R49, 0x1, R44 ;  /* 0x0000000131597819 */ /* 0x000fe20000010e2c */
[----:B------:R-:W-:Y:S06]  /*3770*/  @P0 BRA `(.L_x_5) ;  /* 0xfffffff000700947 */ /* 0x000fec000383ffff */
[----:B------:R-:W-:Y:S05]  /*3780*/  BSYNC.RECONVERGENT B1 ;  /* 0x0000000000017941 */ /* 0x000fea0003800200 */
.L_x_4:
[----:B------:R-:W-:Y:S01]  /*3790*/  LOP3.LUT R47, R54, R64, R87, 0x96, !PT ;  /* 0x00000040362f7212 */ /* 0x000fe200078e9657 */
[----:B------:R-:W-:Y:S01]  /*37a0*/  VIADD R39, R39, 0x1 ;  /* 0x0000000127277836 */ /* 0x000fe20000000000 */
[----:B------:R-:W-:Y:S02]  /*37b0*/  LOP3.LUT R26, R17, R78, R80, 0x96, !PT ;  /* 0x0000004e111a7212 */ /* 0x000fe400078e9650 */
[----:B------:R-:W-:Y:S01]  /*37c0*/  LOP3.LUT R29, R0, R3, R97, 0x96, !PT ;  /* 0x00000003001d7212 */ /* 0x000fe200078e9661 */
[----:B------:R-:W-:Y:S01]  /*37d0*/  ST.E.U8 desc[UR36][R32.64+0x200], R47 ;  /* 0x0002002f20007985 */ /* 0x000fe2000c101124 */
[----:B------:R-:W-:Y:S02]  /*37e0*/  SHF.R.U64 R3, R47, 0x18, R26 ;  /* 0x000000182f037819 */ /* 0x000fe4000000121a */
[----:B------:R-:W-:Y:S01]  /*37f0*/  LOP3.LUT R45, R16, R9, R93, 0x96, !PT ;  /* 0x00000009102d7212 */ /* 0x000fe200078e965d */
[----:B------:R-:W-:Y:S01]  /*3800*/  ST.E.U8 desc[UR36][R32.64+0x204], R26 ;  /* 0x0002041a20007985 */ /* 0x000fe2000c101124 */
[----:B------:R-:W-:-:S02]  /*3810*/  LOP3.LUT R2, R15, R2, R95, 0x96, !PT ;  /* 0x000000020f027212 */ /* 0x000fc400078e965f */
[----:B------:R-:W-:Y:S01]  /*3820*/  LOP3.LUT R22, R7, R22, R107, 0x96, !PT ;  /* 0x0000001607167212 */ /* 0x000fe200078e966b */
[----:B------:R0:W-:Y:S01]  /*3830*/  ST.E.U8 desc[UR36][R32.64+0x203], R3 ;  /* 0x0002030320007985 */ /* 0x0001e2000c101124 */
[--C-:B------:R-:W-:Y:S02]  /*3840*/  SHF.R.U32.HI R7, RZ, 0x8, R26.reuse ;  /* 0x00000008ff077819 */ /* 0x100fe4000001161a */
[----:B------:R-:W-:Y:S01]  /*3850*/  LOP3.LUT R43, R14, R19, R101, 0x96, !PT ;  /* 0x000000130e2b7212 */ /* 0x000fe200078e9665 */
[----:B------:R-:W-:Y:S01]  /*3860*/  ST.E.U8 desc[UR36][R32.64+0x208], R45 ;  /* 0x0002082d20007985 */ /* 0x000fe2000c101124 */
[----:B------:R-:W-:Y:S02]  /*3870*/  LOP3.LUT R8, R13, R8, R103, 0x96, !PT ;  /* 0x000000080d087212 */ /* 0x000fe400078e9667 */
[C-C-:B------:R-:W-:Y:S01]  /*3880*/  SHF.R.U64 R19, R47.reuse, 0x8, R26.reuse ;  /* 0x000000082f137819 */ /* 0x140fe2000000121a */
[----:B------:R1:W-:Y:S01]  /*3890*/  ST.E.U8 desc[UR36][R32.64+0x205], R7 ;  /* 0x0002050720007985 */ /* 0x0003e2000c101124 */
[----:B------:R-:W-:-:S02]  /*38a0*/  SHF.R.U64 R17, R47, 0x10, R26 ;  /* 0x000000102f117819 */ /* 0x000fc4000000121a */
[----:B------:R-:W-:Y:S01]  /*38b0*/  SHF.R.U32.HI R15, RZ, 0x18, R26 ;  /* 0x00000018ff0f7819 */ /* 0x000fe2000001161a */
[----:B------:R2:W-:Y:S01]  /*38c0*/  ST.E.U8 desc[UR36][R32.64+0x201], R19 ;  /* 0x0002011320007985 */ /* 0x0005e2000c101124 */
[C-C-:B0-----:R-:W-:Y:S02]  /*38d0*/  SHF.R.U64 R3, R45.reuse, 0x18, R2.reuse ;  /* 0x000000182d037819 */ /* 0x141fe40000001202 */
[C-C-:B------:R-:W-:Y:S01]  /*38e0*/  SHF.R.U64 R13, R45.reuse, 0x8, R2.reuse ;  /* 0x000000082d0d7819 */ /* 0x140fe20000001202 */
[----:B------:R-:W-:Y:S01]  /*38f0*/  ST.E.U8 desc[UR36][R32.64+0x202], R17 ;  /* 0x0002021120007985 */ /* 0x000fe2000c101124 */
[----:B------:R-:W-:Y:S02]  /*3900*/  SHF.R.U64 R9, R45, 0x10, R2 ;  /* 0x000000102d097819 */ /* 0x000fe40000001202 */
[----:B------:R-:W-:Y:S01]  /*3910*/  LOP3.LUT R41, R12, R21, R105, 0x96, !PT ;  /* 0x000000150c297212 */ /* 0x000fe200078e9669 */
[----:B------:R0:W-:Y:S01]  /*3920*/  ST.E.U8 desc[UR36][R32.64+0x20b], R3 ;  /* 0x00020b0320007985 */ /* 0x0001e2000c101124 */
[----:B-1----:R-:W-:-:S02]  /*3930*/  SHF.R.U64 R7, R43, 0x8, R8 ;  /* 0x000000082b077819 */ /* 0x002fc40000001208 */
[----:B------:R-:W-:Y:S01]  /*3940*/  LOP3.LUT R6, R6, R27, R91, 0x96, !PT ;  /* 0x0000001b06067212 */ /* 0x000fe200078e965b */
[----:B------:R1:W-:Y:S01]  /*3950*/  ST.E.U8 desc[UR36][R32.64+0x207], R15 ;  /* 0x0002070f20007985 */ /* 0x0003e2000c101124 */
[----:B------:R-:W-:Y:S02]  /*3960*/  LOP3.LUT R27, R18, R23, R88, 0x96, !PT ;  /* 0x00000017121b7212 */ /* 0x000fe400078e9658 */
[----:B------:R-:W-:Y:S01]  /*3970*/  SHF.R.U32.HI R23, RZ, 0x10, R26 ;  /* 0x00000010ff177819 */ /* 0x000fe2000001161a */
[----:B------:R3:W-:Y:S01]  /*3980*/  ST.E.U8 desc[UR36][R32.64+0x209], R13 ;  /* 0x0002090d20007985 */ /* 0x0007e2000c101124 */
[--C-:B------:R-:W-:Y:S02]  /*3990*/  SHF.R.U32.HI R21, RZ, 0x8, R2.reuse ;  /* 0x00000008ff157819 */ /* 0x100fe40000011602 */
[----:B--2---:R-:W-:Y:S01]  /*39a0*/  SHF.R.U32.HI R19, RZ, 0x10, R2 ;  /* 0x00000010ff137819 */ /* 0x004fe20000011602 */
[----:B------:R2:W-:Y:S01]  /*39b0*/  ST.E.U8 desc[UR36][R32.64+0x20a], R9 ;  /* 0x00020a0920007985 */ /* 0x0005e2000c101124 */
[----:B0-----:R-:W-:-:S02]  /*39c0*/  SHF.R.U32.HI R3, RZ, 0x18, R8 ;  /* 0x00000018ff037819 */ /* 0x001fc40000011608 */
[----:B------:R-:W-:Y:S01]  /*39d0*/  SHF.R.U32.HI R17, RZ, 0x18, R2 ;  /* 0x00000018ff117819 */ /* 0x000fe20000011602 */
[----:B------:R0:W-:Y:S01]  /*39e0*/  ST.E.U8 desc[UR36][R32.64+0x211], R7 ;  /* 0x0002110720007985 */ /* 0x0001e2000c101124 */
[--C-:B-1----:R-:W-:Y:S02]  /*39f0*/  SHF.R.U64 R15, R43, 0x18, R8.reuse ;  /* 0x000000182b0f7819 */ /* 0x102fe40000001208 */
[----:B------:R-:W-:Y:S01]  /*3a00*/  LOP3.LUT R31, R50, R25, R89, 0x96, !PT ;  /* 0x00000019321f7212 */ /* 0x000fe200078e9659 */
[----:B------:R1:W-:Y:S01]  /*3a10*/  ST.E.U8 desc[UR36][R32.64+0x217], R3 ;  /* 0x0002170320007985 */ /* 0x0003e2000c101124 */
[----:B---3--:R-:W-:Y:S02]  /*3a20*/  SHF.R.U32.HI R13, RZ, 0x8, R8 ;  /* 0x00000008ff0d7819 */ /* 0x008fe40000011608 */
[----:B------:R-:W-:Y:S01]  /*3a30*/  LOP3.LUT R0, R51, R99, R82, 0x96, !PT ;  /* 0x0000006333007212 */ /* 0x000fe200078e9652 */
[----:B------:R3:W-:Y:S01]  /*3a40*/  ST.E.U8 desc[UR36][R32.64+0x206], R23 ;  /* 0x0002061720007985 */ /* 0x0007e2000c101124 */
[----:B--2---:R-:W-:-:S02]  /*3a50*/  SHF.R.U32.HI R9, RZ, 0x10, R8 ;  /* 0x00000010ff097819 */ /* 0x004fc40000011608 */
[----:B------:R-:W-:Y:S01]  /*3a60*/  LOP3.LUT R24, R59, R24, R90, 0x96, !PT ;  /* 0x000000183b187212 */ /* 0x000fe200078e965a */
[----:B------:R2:W-:Y:S01]  /*3a70*/  ST.E.U8 desc[UR36][R32.64+0x20d], R21 ;  /* 0x00020d1520007985 */ /* 0x0005e2000c101124 */
[----:B0-----:R-:W-:Y:S02]  /*3a80*/  SHF.R.U64 R7, R41, 0x8, R22 ;  /* 0x0000000829077819 */ /* 0x001fe40000001216 */
[----:B------:R-:W-:Y:S01]  /*3a90*/  SHF.R.U64 R25, R43, 0x10, R8 ;  /* 0x000000102b197819 */ /* 0x000fe20000001208 */
[----:B------:R0:W-:Y:S01]  /*3aa0*/  ST.E.U8 desc[UR36][R32.64+0x20e], R19 ;  /* 0x00020e1320007985 */ /* 0x0001e2000c101124 */
[----:B-1----:R-:W-:Y:S02]  /*3ab0*/  SHF.R.U32.HI R3, RZ, 0x18, R22 ;  /* 0x00000018ff037819 */ /* 0x002fe40000011616 */
[----:B------:R-:W-:Y:S01]  /*3ac0*/  LOP3.LUT R57, R57, R10, R92, 0x96, !PT ;  /* 0x0000000a39397212 */ /* 0x000fe200078e965c */
[----:B------:R1:W-:Y:S01]  /*3ad0*/  ST.E.U8 desc[UR36][R32.64+0x20f], R17 ;  /* 0x00020f1120007985 */ /* 0x0003e2000c101124 */
[----:B---3--:R-:W-:-:S02]  /*3ae0*/  SHF.R.U64 R23, R41, 0x10, R22 ;  /* 0x0000001029177819 */ /* 0x008fc40000001216 */
[----:B------:R-:W-:Y:S01]  /*3af0*/  LOP3.LUT R20, R55, R20, R94, 0x96, !PT ;  /* 0x0000001437147212 */ /* 0x000fe200078e965e */
[----:B------:R3:W-:Y:S01]  /*3b00*/  ST.E.U8 desc[UR36][R32.64+0x213], R15 ;  /* 0x0002130f20007985 */ /* 0x0007e2000c101124 */
[--C-:B--2---:R-:W-:Y:S02]  /*3b10*/  SHF.R.U64 R21, R41, 0x18, R22.reuse ;  /* 0x0000001829157819 */ /* 0x104fe40000001216 */
[----:B------:R-:W-:Y:S01]  /*3b20*/  ISETP.NE.AND P0, PT, R39, 0x8000, PT ;  /* 0x000080002700780c */ /* 0x000fe20003f05270 */
[----:B------:R2:W-:Y:S01]  /*3b30*/  ST.E.U8 desc[UR36][R32.64+0x215], R13 ;  /* 0x0002150d20007985 */ /* 0x0005e2000c101124 */
[----:B0-----:R-:W-:-:S03]  /*3b40*/  SHF.R.U32.HI R19, RZ, 0x8, R22 ;  /* 0x00000008ff137819 */ /* 0x001fc60000011616 */
[----:B------:R0:W-:Y:S01]  /*3b50*/  ST.E.U8 desc[UR36][R32.64+0x216], R9 ;  /* 0x0002160920007985 */ /* 0x0001e2000c101124 */
[----:B-1----:R-:W-:-:S03]  /*3b60*/  SHF.R.U32.HI R17, RZ, 0x10, R22 ;  /* 0x00000010ff117819 */ /* 0x002fc60000011616 */
[----:B------:R1:W-:Y:S01]  /*3b70*/  ST.E.U8 desc[UR36][R32.64+0x219], R7 ;  /* 0x0002190720007985 */ /* 0x0003e2000c101124 */
[----:B---3--:R-:W-:-:S03]  /*3b80*/  SHF.R.U64 R15, R31, 0x8, R6 ;  /* 0x000000081f0f7819 */ /* 0x008fc60000001206 */
[----:B------:R3:W-:Y:S01]  /*3b90*/  ST.E.U8 desc[UR36][R32.64+0x21f], R3 ;  /* 0x00021f0320007985 */ /* 0x0007e2000c101124 */
[C-C-:B--2---:R-:W-:Y:S02]  /*3ba0*/  SHF.R.U64 R13, R31.reuse, 0x10, R6.reuse ;  /* 0x000000101f0d7819 */ /* 0x144fe40000001206 */
[--C-:B0-----:R-:W-:Y:S01]  /*3bb0*/  SHF.R.U64 R9, R31, 0x18, R6.reuse ;  /* 0x000000181f097819 */ /* 0x101fe20000001206 */
[----:B------:R0:W-:Y:S01]  /*3bc0*/  ST.E.U8 desc[UR36][R32.64+0x21a], R23 ;  /* 0x00021a1720007985 */ /* 0x0001e2000c101124 */
[----:B-1----:R-:W-:-:S03]  /*3bd0*/  SHF.R.U32.HI R7, RZ, 0x8, R6 ;  /* 0x00000008ff077819 */ /* 0x002fc60000011606 */
[----:B------:R1:W-:Y:S01]  /*3be0*/  ST.E.U8 desc[UR36][R32.64+0x21b], R21 ;  /* 0x00021b1520007985 */ /* 0x0003e2000c101124 */
[----:B---3--:R-:W-:-:S03]  /*3bf0*/  SHF.R.U64 R3, R29, 0x18, R0 ;  /* 0x000000181d037819 */ /* 0x008fc60000001200 */
[----:B------:R2:W-:Y:S04]  /*3c00*/  ST.E.U8 desc[UR36][R32.64+0x21d], R19 ;  /* 0x00021d1320007985 */ /* 0x0005e8000c101124 */
[----:B------:R3:W-:Y:S01]  /*3c10*/  ST.E.U8 desc[UR36][R32.64+0x21e], R17 ;  /* 0x00021e1120007985 */ /* 0x0007e2000c101124 */
[----:B0-----:R-:W-:-:S03]  /*3c20*/  SHF.R.U32.HI R23, RZ, 0x18, R6 ;  /* 0x00000018ff177819 */ /* 0x001fc60000011606 */
[----:B------:R0:W-:Y:S01]  /*3c30*/  ST.E.U8 desc[UR36][R32.64+0x221], R15 ;  /* 0x0002210f20007985 */ /* 0x0001e2000c101124 */
[----:B-1----:R-:W-:-:S03]  /*3c40*/  SHF.R.U64 R21, R29, 0x8, R0 ;  /* 0x000000081d157819 */ /* 0x002fc60000001200 */
[----:B------:R1:W-:Y:S01]  /*3c50*/  ST.E.U8 desc[UR36][R32.64+0x222], R13 ;  /* 0x0002220d20007985 */ /* 0x0003e2000c101124 */
[----:B--2---:R-:W-:-:S03]  /*3c60*/  SHF.R.U64 R19, R29, 0x10, R0 ;  /* 0x000000101d137819 */ /* 0x004fc60000001200 */
[----:B------:R2:W-:Y:S01]  /*3c70*/  ST.E.U8 desc[UR36][R32.64+0x223], R9 ;  /* 0x0002230920007985 */ /* 0x0005e2000c101124 */
[----:B---3--:R-:W-:-:S03]  /*3c80*/  SHF.R.U32.HI R17, RZ, 0x8, R0 ;  /* 0x00000008ff117819 */ /* 0x008fc60000011600 */
[----:B------:R3:W-:Y:S01]  /*3c90*/  ST.E.U8 desc[UR36][R32.64+0x225], R7 ;  /* 0x0002250720007985 */ /* 0x0007e2000c101124 */
[----:B0-----:R-:W-:-:S03]  /*3ca0*/  SHF.R.U32.HI R15, RZ, 0x10, R0 ;  /* 0x00000010ff0f7819 */ /* 0x001fc60000011600 */
[----:B------:R0:W-:Y:S01]  /*3cb0*/  ST.E.U8 desc[UR36][R32.64+0x22b], R3 ;  /* 0x00022b0320007985 */ /* 0x0001e2000c101124 */
[----:B-1----:R-:W-:Y:S02]  /*3cc0*/  SHF.R.U32.HI R13, RZ, 0x18, R0 ;  /* 0x00000018ff0d7819 */ /* 0x002fe40000011600 */
[C-C-:B--2---:R-:W-:Y:S01]  /*3cd0*/  SHF.R.U64 R9, R27.reuse, 0x8, R24.reuse ;  /* 0x000000081b097819 */ /* 0x144fe20000001218 */
[----:B------:R1:W-:Y:S01]  /*3ce0*/  ST.E.U8 desc[UR36][R32.64+0x212], R25 ;  /* 0x0002121920007985 */ /* 0x0003e2000c101124 */
[----:B---3--:R-:W-:-:S03]  /*3cf0*/  SHF.R.U64 R7, R27, 0x10, R24 ;  /* 0x000000101b077819 */ /* 0x008fc60000001218 */
[----:B------:R2:W-:Y:S01]  /*3d00*/  ST.E.U8 desc[UR36][R32.64+0x227], R23 ;  /* 0x0002271720007985 */ /* 0x0005e2000c101124 */
[----:B0-----:R-:W-:-:S03]  /*3d10*/  SHF.R.U64 R3, R27, 0x18, R24 ;  /* 0x000000181b037819 */ /* 0x001fc60000001218 */
[----:B------:R0:W-:Y:S04]  /*3d20*/  ST.E.U8 desc[UR36][R32.64+0x229], R21 ;  /* 0x0002291520007985 */ /* 0x0001e8000c101124 */
[----:B------:R3:W-:Y:S01]  /*3d30*/  ST.E.U8 desc[UR36][R32.64+0x22a], R19 ;  /* 0x00022a1320007985 */ /* 0x0007e2000c101124 */
[----:B-1----:R-:W-:-:S03]  /*3d40*/  SHF.R.U32.HI R25, RZ, 0x10, R6 ;  /* 0x00000010ff197819 */ /* 0x002fc60000011606 */
[----:B------:R1:W-:Y:S01]  /*3d50*/  ST.E.U8 desc[UR36][R32.64+0x22d], R17 ;  /* 0x00022d1120007985 */ /* 0x0003e2000c101124 */
[----:B--2---:R-:W-:-:S03]  /*3d60*/  SHF.R.U32.HI R23, RZ, 0x8, R24 ;  /* 0x00000008ff177819 */ /* 0x004fc60000011618 */
[----:B------:R2:W-:Y:S01]  /*3d70*/  ST.E.U8 desc[UR36][R32.64+0x22e], R15 ;  /* 0x00022e0f20007985 */ /* 0x0005e2000c101124 */
[----:B0-----:R-:W-:-:S03]  /*3d80*/  SHF.R.U32.HI R21, RZ, 0x10, R24 ;  /* 0x00000010ff157819 */ /* 0x001fc60000011618 */
[----:B------:R0:W-:Y:S01]  /*3d90*/  ST.E.U8 desc[UR36][R32.64+0x22f], R13 ;  /* 0x00022f0d20007985 */ /* 0x0001e2000c101124 */
[----:B---3--:R-:W-:-:S03]  /*3da0*/  SHF.R.U32.HI R19, RZ, 0x18, R24 ;  /* 0x00000018ff137819 */ /* 0x008fc60000011618 */
[----:B------:R3:W-:Y:S01]  /*3db0*/  ST.E.U8 desc[UR36][R32.64+0x231], R9 ;  /* 0x0002310920007985 */ /* 0x0007e2000c101124 */
[----:B-1----:R-:W-:-:S03]  /*3dc0*/  SHF.R.U64 R17, R57, 0x8, R20 ;  /* 0x0000000839117819 */ /* 0x002fc60000001214 */
[----:B------:R1:W-:Y:S01]  /*3dd0*/  ST.E.U8 desc[UR36][R32.64+0x232], R7 ;  /* 0x0002320720007985 */ /* 0x0003e2000c101124 */
[----:B--2---:R-:W-:-:S03]  /*3de0*/  SHF.R.U64 R15, R57, 0x10, R20 ;  /* 0x00000010390f7819 */ /* 0x004fc60000001214 */
[----:B------:R2:W-:Y:S01]  /*3df0*/  ST.E.U8 desc[UR36][R32.64+0x233], R3 ;  /* 0x0002330320007985 */ /* 0x0005e2000c101124 */
[--C-:B0-----:R-:W-:Y:S02]  /*3e00*/  SHF.R.U64 R13, R57, 0x18, R20.reuse ;  /* 0x00000018390d7819 */ /* 0x101fe40000001214 */
[--C-:B---3--:R-:W-:Y:S01]  /*3e10*/  SHF.R.U32.HI R9, RZ, 0x8, R20.reuse ;  /* 0x00000008ff097819 */ /* 0x108fe20000011614 */
[----:B------:R0:W-:Y:S01]  /*3e20*/  ST.E.U8 desc[UR36][R32.64+0x20c], R2 ;  /* 0x00020c0220007985 */ /* 0x0001e2000c101124 */
[----:B-1----:R-:W-:-:S03]  /*3e30*/  SHF.R.U32.HI R7, RZ, 0x10, R20 ;  /* 0x00000010ff077819 */ /* 0x002fc60000011614 */
[----:B------:R0:W-:Y:S01]  /*3e40*/  ST.E.U8 desc[UR36][R32.64+0x210], R43 ;  /* 0x0002102b20007985 */ /* 0x0001e2000c101124 */
[----:B--2---:R-:W-:-:S03]  /*3e50*/  SHF.R.U32.HI R3, RZ, 0x18, R20 ;  /* 0x00000018ff037819 */ /* 0x004fc60000011614 */
[----:B------:R0:W-:Y:S04]  /*3e60*/  ST.E.U8 desc[UR36][R32.64+0x214], R8 ;  /* 0x0002140820007985 */ /* 0x0001e8000c101124 */
        /* <DEDUP_REMOVED lines=19> */
[----:B------:R0:W-:Y:S01]  /*3fa0*/  ST.E.U8 desc[UR36][R32.64+0x23f], R3 ;  /* 0x00023f0320007985 */ /* 0x0001e2000c101124 */
[----:B------:R-:W-:Y:S05]  /*3fb0*/  @P0 BRA `(.L_x_6) ;  /* 0xffffffc000940947 */ /* 0x000fea000383ffff */
[----:B------:R-:W-:Y:S05]  /*3fc0*/  BSYNC.RECONVERGENT B0 ;  /* 0x0000000000007941 */ /* 0x000fea0003800200 */
.L_x_1:
[----:B------:R-:W-:Y:S01]  /*3fd0*/  IADD3 R162, P0, PT, R4, 0x8, RZ ;  /* 0x0000000804a27810 */ /* 0x000fe20007f1e0ff */
[----:B------:R-:W-:Y:S01]  /*3fe0*/  BSSY.RECONVERGENT B3, `(.L_x_7) ;  /* 0x0000281000037945 */ /* 0x000fe20003800200 */
[----:B------:R-:W-:Y:S02]  /*3ff0*/  VIADD R161, R1, 0x108 ;  /* 0x0000010801a17836 */ /* 0x000fe40000000000 */
[----:B------:R-:W-:Y:S02]  /*4000*/  IMAD.MOV.U32 R174, RZ, RZ, RZ ;  /* 0x000000ffffae7224 */ /* 0x000fe400078e00ff */
[----:B------:R-:W-:Y:S02]  /*4010*/  IMAD.MOV.U32 R170, RZ, RZ, 0x8000 ;  /* 0x00008000ffaa7424 */ /* 0x000fe400078e00ff */
[----:B------:R-:W-:-:S07]  /*4020*/  IMAD.X R163, RZ, RZ, R5, P0 ;  /* 0x000000ffffa37224 */ /* 0x000fce00000e0605 */
.L_x_26:
[----:B------:R-:W-:Y:S01]  /*4030*/  ISETP.GE.AND P0, PT, R170, 0x1, PT ;  /* 0x00000001aa00780c */ /* 0x000fe20003f06270 */
[----:B------:R-:W-:Y:S01]  /*4040*/  BSSY.RECONVERGENT B2, `(.L_x_8) ;  /* 0x0000275000027945 */ /* 0x000fe20003800200 */
[----:B------:R-:W-:-:S11]  /*4050*/  IMAD.MOV.U32 R175, RZ, RZ, RZ ;  /* 0x000000ffffaf7224 */ /* 0x000fd600078e00ff */
[----:B0-----:R-:W-:Y:S05]  /*4060*/  @!P0 BRA `(.L_x_9) ;  /* 0x0000002400c88947 */ /* 0x001fea0003800000 */
[----:B------:R-:W-:Y:S02]  /*4070*/  IMAD R171, R174, 0x3, RZ ;  /* 0x00000003aeab7824 */ /* 0x000fe400078e02ff */
[----:B------:R-:W-:Y:S02]  /*4080*/  IMAD.MOV.U32 R172, RZ, RZ, RZ ;  /* 0x000000ffffac7224 */ /* 0x000fe400078e00ff */
[----:B------:R-:W-:-:S07]  /*4090*/  IMAD.MOV.U32 R175, RZ, RZ, RZ ;  /* 0x000000ffffaf7224 */ /* 0x000fce00078e00ff */
.L_x_25:
[----:B------:R-:W-:Y:S01]  /*40a0*/  VIADD R173, R172, 0x1 ;  /* 0x00000001acad7836 */ /* 0x000fe20000000000 */
[----:B------:R-:W-:Y:S01]  /*40b0*/  ISETP.GT.AND P0, PT, R175, 0x3fff, PT ;  /* 0x00003fffaf00780c */ /* 0x000fe20003f04270 */
[----:B------:R-:W-:Y:S01]  /*40c0*/  BSSY.RECONVERGENT B1, `(.L_x_10) ;  /* 0x000026b000017945 */ /* 0x000fe20003800200 */
[----:B0-----:R-:W-:Y:S02]  /*40d0*/  IMAD.MOV.U32 R3, RZ, RZ, R172 ;  /* 0x000000ffff037224 */ /* 0x001fe400078e00ac */
[CC--:B------:R-:W-:Y:S01]  /*40e0*/  ISETP.GE.OR P0, PT, R173.reuse, R170.reuse, P0 ;  /* 0x000000aaad00720c */ /* 0x0c0fe20000706670 */
[----:B------:R-:W-:Y:S01]  /*40f0*/  IMAD.MOV.U32 R172, RZ, RZ, R173 ;  /* 0x000000ffffac7224 */ /* 0x000fe200078e00ad */
[----:B------:R-:W-:-:S11]  /*4100*/  ISETP.NE.AND P1, PT, R173, R170, PT ;  /* 0x000000aaad00720c */ /* 0x000fd60003f25270 */
[----:B------:R-:W-:Y:S05]  /*4110*/  @P0 BRA `(.L_x_11) ;  /* 0x0000002400940947 */ /* 0x000fea0003800000 */
[----:B------:R-:W-:-:S04]  /*4120*/  IMAD.WIDE.U32 R166, R3, 0x244, R4 ;  /* 0x0000024403a67825 */ /* 0x000fc800078e0004 */
[----:B------:R-:W-:Y:S01]  /*4130*/  IMAD.WIDE.U32 R164, R3, 0x244, R162 ;  /* 0x0000024403a47825 */ /* 0x000fe200078e00a2 */
[----:B------:R-:W-:-:S05]  /*4140*/  IADD3 R168, P0, PT, R171, R166, RZ ;  /* 0x000000a6aba87210 */ /* 0x000fca0007f1e0ff */
[----:B------:R-:W-:-:S08]  /*4150*/  IMAD.X R169, RZ, RZ, R167, P0 ;  /* 0x000000ffffa97224 */ /* 0x000fd000000e06a7 */
.L_x_24:
[----:B0-----:R-:W-:Y:S01]  /*4160*/  IMAD.WIDE.U32 R32, R173, 0x244, R4 ;  /* 0x00000244ad207825 */ /* 0x001fe200078e0004 */
[----:B------:R-:W2:Y:S02]  /*4170*/  LD.E.U8 R2, desc[UR36][R168.64+0x201] ;  /* 0x00020124a8027980 */ /* 0x000ea4000c101100 */
[----:B------:R-:W-:Y:S02]  /*4180*/  IADD3 R12, P0, PT, R171, R32, RZ ;  /* 0x00000020ab0c7210 */ /* 0x000fe40007f1e0ff */
[----:B------:R-:W3:Y:S03]  /*4190*/  LD.E.U8 R6, desc[UR36][R168.64+0x202] ;  /* 0x00020224a8067980 */ /* 0x000ee6000c101100 */
[----:B------:R-:W-:Y:S01]  /*41a0*/  IMAD.X R13, RZ, RZ, R33, P0 ;  /* 0x000000ffff0d7224 */ /* 0x000fe200000e0621 */
[----:B------:R-:W4:Y:S04]  /*41b0*/  LD.E.U8 R15, desc[UR36][R168.64+0x200] ;  /* 0x00020024a80f7980 */ /* 0x000f28000c101100 */
[----:B------:R-:W5:Y:S04]  /*41c0*/  LD.E.U8 R8, desc[UR36][R12.64+0x201] ;  /* 0x000201240c087980 */ /* 0x000f68000c101100 */
[----:B------:R-:W4:Y:S04]  /*41d0*/  LD.E.U8 R10, desc[UR36][R12.64+0x202] ;  /* 0x000202240c0a7980 */ /* 0x000f28000c101100 */
[----:B------:R-:W4:Y:S01]  /*41e0*/  LD.E.U8 R17, desc[UR36][R12.64+0x200] ;  /* 0x000200240c117980 */ /* 0x000f22000c101100 */
[----:B------:R-:W-:Y:S01]  /*41f0*/  BSSY.RECONVERGENT B0, `(.L_x_12) ;  /* 0x0000253000007945 */ /* 0x000fe20003800200 */
[----:B--2---:R-:W-:-:S04]  /*4200*/  IMAD.WIDE.U32 R2, R2, 0x100, RZ ;  /* 0x0000010002027825 */ /* 0x004fc800078e00ff */
[----:B---3--:R-:W-:-:S04]  /*4210*/  IMAD.WIDE.U32 R6, R6, 0x10000, RZ ;  /* 0x0001000006067825 */ /* 0x008fc800078e00ff */
[----:B-----5:R-:W-:-:S04]  /*4220*/  IMAD.WIDE.U32 R8, R8, 0x100, RZ ;  /* 0x0000010008087825 */ /* 0x020fc800078e00ff */
[----:B----4-:R-:W-:Y:S01]  /*4230*/  IMAD.WIDE.U32 R10, R10, 0x10000, RZ ;  /* 0x000100000a0a7825 */ /* 0x010fe200078e00ff */
[----:B------:R-:W-:Y:S02]  /*4240*/  LOP3.LUT R0, R6, R2, R15, 0xfe, !PT ;  /* 0x0000000206007212 */ /* 0x000fe400078efe0f */
[----:B------:R-:W-:Y:S02]  /*4250*/  LOP3.LUT R17, R10, R8, R17, 0xfe, !PT ;  /* 0x000000080a117212 */ /* 0x000fe400078efe11 */
[----:B------:R-:W-:Y:S02]  /*4260*/  LOP3.LUT R3, R7, R3, RZ, 0xfc, !PT ;  /* 0x0000000307037212 */ /* 0x000fe400078efcff */
[----:B------:R-:W-:Y:S02]  /*4270*/  LOP3.LUT R8, R11, R9, RZ, 0xfc, !PT ;  /* 0x000000090b087212 */ /* 0x000fe400078efcff */
[----:B------:R-:W-:-:S04]  /*4280*/  ISETP.NE.U32.AND P0, PT, R17, R0, PT ;  /* 0x000000001100720c */ /* 0x000fc80003f05070 */
[----:B------:R-:W-:-:S13]  /*4290*/  ISETP.NE.AND.EX P0, PT, R8, R3, PT, P0 ;  /* 0x000000030800720c */ /* 0x000fda0003f05300 */
[----:B------:R-:W-:Y:S05]  /*42a0*/  @P0 BRA `(.L_x_13) ;  /* 0x00000024001c0947 */ /* 0x000fea0003800000 */
[----:B------:R-:W2:Y:S01]  /*42b0*/  LD.E R16, desc[UR36][R166.64+0x240] ;  /* 0x00024024a6107980 */ /* 0x000ea2000c101900 */
[----:B------:R-:W-:Y:S01]  /*42c0*/  BSSY.RECONVERGENT B4, `(.L_x_14) ;  /* 0x000002b000047945 */ /* 0x000fe20003800200 */
[----:B--2---:R-:W-:-:S13]  /*42d0*/  ISETP.NE.AND P0, PT, R16, RZ, PT ;  /* 0x000000ff1000720c */ /* 0x004fda0003f05270 */
[----:B------:R-:W-:Y:S05]  /*42e0*/  @!P0 BRA `(.L_x_15) ;  /* 0x0000000000a08947 */ /* 0x000fea0003800000 */
[C---:B------:R-:W-:Y:S01]  /*42f0*/  ISETP.GE.U32.AND P2, PT, R16.reuse, 0x4, PT ;  /* 0x000000041000780c */ /* 0x040fe20003f46070 */
[----:B------:R-:W-:Y:S01]  /*4300*/  BSSY.RECONVERGENT B5, `(.L_x_16) ;  /* 0x000001a000057945 */ /* 0x000fe20003800200 */
[----:B------:R-:W-:Y:S01]  /*4310*/  LOP3.LUT R14, R16, 0x3, RZ, 0xc0, !PT ;  /* 0x00000003100e7812 */ /* 0x000fe200078ec0ff */
[----:B------:R-:W-:-:S03]  /*4320*/  IMAD.MOV.U32 R0, RZ, RZ, RZ ;  /* 0x000000ffff007224 */ /* 0x000fc600078e00ff */
[----:B------:R-:W-:-:S07]  /*4330*/  ISETP.NE.AND P0, PT, R14, RZ, PT ;  /* 0x000000ff0e00720c */ /* 0x000fce0003f05270 */
[----:B------:R-:W-:Y:S06]  /*4340*/  @!P2 BRA `(.L_x_17) ;  /* 0x000000000054a947 */ /* 0x000fec0003800000 */
[----:B------:R-:W-:Y:S01]  /*4350*/  LOP3.LUT R0, R16, 0xfffffffc, RZ, 0xc0, !PT ;  /* 0xfffffffc10007812 */ /* 0x000fe200078ec0ff */
[----:B------:R-:W-:Y:S02]  /*4360*/  IMAD.MOV.U32 R13, RZ, RZ, R161 ;  /* 0x000000ffff0d7224 */ /* 0x000fe400078e00a1 */
[----:B------:R-:W-:Y:S02]  /*4370*/  IMAD.MOV.U32 R11, RZ, RZ, R164 ;  /* 0x000000ffff0b7224 */ /* 0x000fe400078e00a4 */
[----:B------:R-:W-:Y:S02]  /*4380*/  IMAD.MOV.U32 R12, RZ, RZ, R165 ;  /* 0x000000ffff0c7224 */ /* 0x000fe400078e00a5 */
[----:B------:R-:W-:-:S07]  /*4390*/  IMAD.MOV R6, RZ, RZ, -R0 ;  /* 0x000000ffff067224 */ /* 0x000fce00078e0a00 */
.L_x_18:
[----:B------:R-:W-:Y:S02]  /*43a0*/  IMAD.MOV.U32 R2, RZ, RZ, R11 ;  /* 0x000000ffff027224 */ /* 0x000fe400078e000b */
[----:B------:R-:W-:-:S05]  /*43b0*/  IMAD.MOV.U32 R3, RZ, RZ, R12 ;  /* 0x000000ffff037224 */ /* 0x000fca00078e000c */
[----:B------:R-:W2:Y:S04]  /*43c0*/  LD.E R7, desc[UR36][R2.64+-0x8] ;  /* 0xfffff82402077980 */ /* 0x000ea8000c101900 */
[----:B--2---:R-:W-:Y:S04]  /*43d0*/  STL [R13+-0x8], R7 ;  /* 0xfffff8070d007387 */ /* 0x004fe80000100800 */
[----:B------:R-:W2:Y:S04]  /*43e0*/  LD.E R8, desc[UR36][R2.64+-0x4] ;  /* 0xfffffc2402087980 */ /* 0x000ea8000c101900 */
[----:B--2---:R-:W-:Y:S04]  /*43f0*/  STL [R13+-0x4], R8 ;  /* 0xfffffc080d007387 */ /* 0x004fe80000100800 */
[----:B------:R-:W2:Y:S01]  /*4400*/  LD.E R9, desc[UR36][R2.64] ;  /* 0x0000002402097980 */ /* 0x000ea2000c101900 */
[----:B------:R-:W-:-:S05]  /*4410*/  VIADD R6, R6, 0x4 ;  /* 0x0000000406067836 */ /* 0x000fca0000000000 */
[----:B------:R-:W-:Y:S01]  /*4420*/  ISETP.NE.AND P2, PT, R6, RZ, PT ;  /* 0x000000ff0600720c */ /* 0x000fe20003f45270 */
[----:B--2---:R-:W-:Y:S04]  /*4430*/  STL [R13], R9 ;  /* 0x000000090d007387 */ /* 0x004fe80000100800 */
[----:B------:R-:W2:Y:S01]  /*4440*/  LD.E R10, desc[UR36][R2.64+0x4] ;  /* 0x00000424020a7980 */ /* 0x000ea2000c101900 */
[----:B------:R-:W-:-:S05]  /*4450*/  IADD3 R11, P3, PT, R2, 0x10, RZ ;  /* 0x00000010020b7810 */ /* 0x000fca0007f7e0ff */
[----:B------:R-:W-:Y:S01]  /*4460*/  IMAD.X R12, RZ, RZ, R3, P3 ;  /* 0x000000ffff0c7224 */ /* 0x000fe200018e0603 */
[----:B--2---:R0:W-:Y:S02]  /*4470*/  STL [R13+0x4], R10 ;  /* 0x0000040a0d007387 */ /* 0x0041e40000100800 */
[----:B0-----:R-:W-:Y:S01]  /*4480*/  VIADD R13, R13, 0x10 ;  /* 0x000000100d0d7836 */ /* 0x001fe20000000000 */
[----:B------:R-:W-:Y:S06]  /*4490*/  @P2 BRA `(.L_x_18) ;  /* 0xfffffffc00c02947 */ /* 0x000fec000383ffff */
.L_x_17:
[----:B------:R-:W-:Y:S05]  /*44a0*/  BSYNC.RECONVERGENT B5 ;  /* 0x0000000000057941 */ /* 0x000fea0003800200 */
.L_x_16:
[----:B------:R-:W-:Y:S05]  /*44b0*/  @!P0 BRA `(.L_x_15) ;  /* 0x00000000002c8947 */ /* 0x000fea0003800000 */
[----:B------:R-:W-:-:S05]  /*44c0*/  IMAD.WIDE.U32 R2, R0, 0x4, R166 ;  /* 0x0000000400027825 */ /* 0x000fca00078e00a6 */
[----:B------:R-:W2:Y:S01]  /*44d0*/  LD.E R6, desc[UR36][R2.64] ;  /* 0x0000002402067980 */ /* 0x000ea2000c101900 */
[----:B------:R-:W-:Y:S01]  /*44e0*/  IMAD R7, R0, 0x4, R1 ;  /* 0x0000000400077824 */ /* 0x000fe200078e0201 */
[----:B------:R-:W-:-:S04]  /*44f0*/  ISETP.NE.AND P0, PT, R14, 0x1, PT ;  /* 0x000000010e00780c */ /* 0x000fc80003f05270 */
[----:B--2---:R0:W-:Y:S09]  /*4500*/  STL [R7+0x100], R6 ;  /* 0x0001000607007387 */ /* 0x0041f20000100800 */
[----:B------:R-:W-:Y:S05]  /*4510*/  @!P0 BRA `(.L_x_15) ;  /* 0x0000000000148947 */ /* 0x000fea0003800000 */
[----:B------:R-:W2:Y:S01]  /*4520*/  LD.E R0, desc[UR36][R2.64+0x4] ;  /* 0x0000042402007980 */ /* 0x000ea2000c101900 */
[----:B------:R-:W-:-:S03]  /*4530*/  ISETP.NE.AND P0, PT, R14, 0x2, PT ;  /* 0x000000020e00780c */ /* 0x000fc60003f05270 */
[----:B--2---:R1:W-:Y:S10]  /*4540*/  STL [R7+0x104], R0 ;  /* 0x0001040007007387 */ /* 0x0043f40000100800 */
[----:B0-----:R-:W2:Y:S04]  /*4550*/  @P0 LD.E R6, desc[UR36][R2.64+0x8] ;  /* 0x0000082402060980 */ /* 0x001ea8000c101900 */
[----:B--2---:R1:W-:Y:S02]  /*4560*/  @P0 STL [R7+0x108], R6 ;  /* 0x0001080607000387 */ /* 0x0043e40000100800 */
.L_x_15:
[----:B------:R-:W-:Y:S05]  /*4570*/  BSYNC.RECONVERGENT B4 ;  /* 0x0000000000047941 */ /* 0x000fea0003800200 */
.L_x_14:
[----:B------:R-:W2:Y:S01]  /*4580*/  LD.E R19, desc[UR36][R32.64+0x240] ;  /* 0x0002402420137980 */ /* 0x000ea2000c101900 */
[----:B------:R-:W-:Y:S01]  /*4590*/  BSSY.RECONVERGENT B4, `(.L_x_19) ;  /* 0x0000033000047945 */ /* 0x000fe20003800200 */
[----:B--2---:R-:W-:-:S13]  /*45a0*/  ISETP.NE.AND P0, PT, R19, RZ, PT ;  /* 0x000000ff1300720c */ /* 0x004fda0003f05270 */
[----:B------:R-:W-:Y:S05]  /*45b0*/  @!P0 BRA `(.L_x_20) ;  /* 0x0000000000c08947 */ /* 0x000fea0003800000 */
[C---:B------:R-:W-:Y:S01]  /*45c0*/  ISETP.GE.U32.AND P2, PT, R19.reuse, 0x4, PT ;  /* 0x000000041300780c */ /* 0x040fe20003f46070 */
[----:B------:R-:W-:Y:S01]  /*45d0*/  BSSY.RECONVERGENT B5, `(.L_x_21) ;  /* 0x000001d000057945 */ /* 0x000fe20003800200 */
[----:B01----:R-:W-:Y:S01]  /*45e0*/  IADD3 R6, P3, PT, RZ, R32, RZ ;  /* 0x00000020ff067210 */ /* 0x003fe20007f7e0ff */
[----:B------:R-:W-:Y:S01]  /*45f0*/  IMAD.MOV.U32 R9, RZ, RZ, RZ ;  /* 0x000000ffff097224 */ /* 0x000fe200078e00ff */
[----:B------:R-:W-:-:S03]  /*4600*/  LOP3.LUT R18, R19, 0x3, RZ, 0xc0, !PT ;  /* 0x0000000313127812 */ /* 0x000fc600078ec0ff */
[----:B------:R-:W-:Y:S01]  /*4610*/  IMAD.X R7, RZ, RZ, R33, P3 ;  /* 0x000000ffff077224 */ /* 0x000fe200018e0621 */
[----:B------:R-:W-:-:S05]  /*4620*/  ISETP.NE.AND P0, PT, R18, RZ, PT ;  /* 0x000000ff1200720c */ /* 0x000fca0003f05270 */
[----:B------:R-:W-:Y:S08]  /*4630*/  @!P2 BRA `(.L_x_22) ;  /* 0x000000000058a947 */ /* 0x000ff00003800000 */
[----:B------:R-:W-:Y:S01]  /*4640*/  LOP3.LUT R9, R19, 0xfffffffc, RZ, 0xc0, !PT ;  /* 0xfffffffc13097812 */ /* 0x000fe200078ec0ff */
[----:B------:R-:W-:-:S07]  /*4650*/  IMAD.MOV.U32 R0, RZ, RZ, RZ ;  /* 0x000000ffff007224 */ /* 0x000fce00078e00ff */
.L_x_23:
[----:B------:R-:W-:-:S05]  /*4660*/  IMAD.WIDE.U32 R2, R0, 0x4, R6 ;  /* 0x0000000400027825 */ /* 0x000fca00078e0006 */
[----:B0-----:R-:W2:Y:S01]  /*4670*/  LD.E R8, desc[UR36][R2.64] ;  /* 0x0000002402087980 */ /* 0x001ea2000c101900 */
[----:B------:R-:W-:-:S04]  /*4680*/  IMAD.IADD R11, R16, 0x1, R0 ;  /* 0x00000001100b7824 */ /* 0x000fc800078e0200 */
[C---:B------:R-:W-:Y:S02]  /*4690*/  IMAD R13, R11.reuse, 0x4, R160 ;  /* 0x000000040b0d7824 */ /* 0x040fe400078e02a0 */
[----:B------:R-:W-:-:S03]  /*46a0*/  VIADD R15, R11, 0x1 ;  /* 0x000000010b0f7836 */ /* 0x000fc60000000000 */
[----:B--2---:R0:W-:Y:S04]  /*46b0*/  STL [R13], R8 ;  /* 0x000000080d007387 */ /* 0x0041e80000100800 */
[----:B------:R-:W2:Y:S01]  /*46c0*/  LD.E R10, desc[UR36][R2.64+0x4] ;  /* 0x00000424020a7980 */ /* 0x000ea2000c101900 */
[----:B------:R-:W-:Y:S02]  /*46d0*/  IMAD R15, R15, 0x4, R160 ;  /* 0x000000040f0f7824 */ /* 0x000fe400078e02a0 */
        /* <DEDUP_REMOVED lines=8> */
[----:B------:R-:W-:-:S05]  /*4760*/  VIADD R0, R0, 0x4 ;  /* 0x0000000400007836 */ /* 0x000fca0000000000 */
[----:B------:R-:W-:Y:S01]  /*4770*/  ISETP.NE.AND P2, PT, R0, R9, PT ;  /* 0x000000090000720c */ /* 0x000fe20003f45270 */
[----:B--2---:R0:W-:-:S12]  /*4780*/  STL [R11], R14 ;  /* 0x0000000e0b007387 */ /* 0x0041d80000100800 */
[----:B------:R-:W-:Y:S05]  /*4790*/  @P2 BRA `(.L_x_23) ;  /* 0xfffffffc00b02947 */ /* 0x000fea000383ffff */
.L_x_22:
[----:B------:R-:W-:Y:S05]  /*47a0*/  BSYNC.RECONVERGENT B5 ;  /* 0x0000000000057941 */ /* 0x000fea0003800200 */
.L_x_21:
[----:B------:R-:W-:Y:S05]  /*47b0*/  @!P0 BRA `(.L_x_20) ;  /* 0x0000000000408947 */ /* 0x000fea0003800000 */
[----:B------:R-:W-:-:S05]  /*47c0*/  IMAD.WIDE.U32 R6, R9, 0x4, R6 ;  /* 0x0000000409067825 */ /* 0x000fca00078e0006 */
[----:B------:R-:W2:Y:S01]  /*47d0*/  LD.E R0, desc[UR36][R6.64] ;  /* 0x0000002406007980 */ /* 0x000ea2000c101900 */
[----:B------:R-:W-:Y:S01]  /*47e0*/  IMAD.IADD R9, R16, 0x1, R9 ;  /* 0x0000000110097824 */ /* 0x000fe200078e0209 */
[----:B------:R-:W-:-:S03]  /*47f0*/  ISETP.NE.AND P0, PT, R18, 0x1, PT ;  /* 0x000000011200780c */ /* 0x000fc60003f05270 */
[----:B------:R-:W-:-:S05]  /*4800*/  IMAD R3, R9, 0x4, R160 ;  /* 0x0000000409037824 */ /* 0x000fca00078e02a0 */
[----:B--2---:R2:W-:Y:S05]  /*4810*/  STL [R3], R0 ;  /* 0x0000000003007387 */ /* 0x0045ea0000100800 */
[----:B------:R-:W-:Y:S05]  /*4820*/  @!P0 BRA `(.L_x_20) ;  /* 0x0000000000248947 */ /* 0x000fea0003800000 */
[----:B--2---:R-:W2:Y:S01]  /*4830*/  LD.E R0, desc[UR36][R6.64+0x4] ;  /* 0x0000042406007980 */ /* 0x004ea2000c101900 */
[----:B------:R-:W-:Y:S01]  /*4840*/  ISETP.NE.AND P0, PT, R18, 0x2, PT ;  /* 0x000000021200780c */ /* 0x000fe20003f05270 */
[----:B------:R-:W-:-:S04]  /*4850*/  VIADD R3, R9, 0x1 ;  /* 0x0000000109037836 */ /* 0x000fc80000000000 */
[----:B------:R-:W-:-:S05]  /*4860*/  IMAD R3, R3, 0x4, R160 ;  /* 0x0000000403037824 */ /* 0x000fca00078e02a0 */
[----:B--2---:R3:W-:Y:S04]  /*4870*/  STL [R3], R0 ;  /* 0x0000000003007387 */ /* 0x0047e80000100800 */
[----:B------:R-:W2:Y:S01]  /*4880*/  @P0 LD.E R2, desc[UR36][R6.64+0x8] ;  /* 0x0000082406020980 */ /* 0x000ea2000c101900 */
[----:B------:R-:W-:-:S04]  /*4890*/  @P0 VIADD R9, R9, 0x2 ;  /* 0x0000000209090836 */ /* 0x000fc80000000000 */
[----:B------:R-:W-:-:S05]  /*48a0*/  @P0 IMAD R9, R9, 0x4, R160 ;  /* 0x0000000409090824 */ /* 0x000fca00078e02a0 */
[----:B--2---:R3:W-:Y:S02]  /*48b0*/  @P0 STL [R9], R2 ;  /* 0x0000000209000387 */ /* 0x0047e40000100800 */
.L_x_20:
[----:B------:R-:W-:Y:S05]  /*48c0*/  BSYNC.RECONVERGENT B4 ;  /* 0x0000000000047941 */ /* 0x000fea0003800200 */
.L_x_19:
[----:B-123--:R-:W-:Y:S01]  /*48d0*/  IMAD.IADD R0, R16, 0x1, R19 ;  /* 0x0000000110007824 */ /* 0x00efe200078e0213 */
[----:B------:R-:W2:Y:S04]  /*48e0*/  LDL.128 R20, [R1+0x1c0] ;  /* 0x0001c00001147983 */ /* 0x000ea80000100c00 */
[----:B------:R-:W-:Y:S04]  /*48f0*/  STL [R1+0x340], R0 ;  /* 0x0003400001007387 */ /* 0x000fe80000100800 */
[----:B------:R-:W3:Y:S04]  /*4900*/  LD.E.U8 R2, desc[UR36][R166.64+0x200] ;  /* 0x00020024a6027980 */ /* 0x000ee8000c101100 */
[----:B------:R-:W3:Y:S04]  /*4910*/  LD.E.U8 R3, desc[UR36][R32.64+0x200] ;  /* 0x0002002420037980 */ /* 0x000ee8000c101100 */
[----:B0-----:R-:W4:Y:S04]  /*4920*/  LD.E.U8 R6, desc[UR36][R166.64+0x201] ;  /* 0x00020124a6067980 */ /* 0x001f28000c101100 */
[----:B------:R-:W4:Y:S04]  /*4930*/  LD.E.U8 R7, desc[UR36][R32.64+0x201] ;  /* 0x0002012420077980 */ /* 0x000f28000c101100 */
[----:B------:R-:W5:Y:S04]  /*4940*/  LD.E.U8 R8, desc[UR36][R166.64+0x202] ;  /* 0x00020224a6087980 */ /* 0x000f68000c101100 */
[----:B------:R-:W5:Y:S04]  /*4950*/  LD.E.U8 R9, desc[UR36][R32.64+0x202] ;  /* 0x0002022420097980 */ /* 0x000f68000c101100 */
[----:B------:R-:W2:Y:S04]  /*4960*/  LD.E.U8 R10, desc[UR36][R166.64+0x203] ;  /* 0x00020324a60a7980 */ /* 0x000ea8000c101100 */
[----:B------:R-:W2:Y:S04]  /*4970*/  LD.E.U8 R11, desc[UR36][R32.64+0x203] ;  /* 0x00020324200b7980 */ /* 0x000ea8000c101100 */
[----:B------:R-:W2:Y:S04]  /*4980*/  LDL.128 R24, [R1+0x1b0] ;  /* 0x0001b00001187983 */ /* 0x000ea80000100c00 */
        /* <DEDUP_REMOVED lines=25> */
[----:B------:R-:W2:Y:S01]  /*4b20*/  LDL.128 R132, [R1+0x200] ;  /* 0x0002000001847983 */ /* 0x000ea20000100c00 */
[----:B---3--:R-:W-:-:S02]  /*4b30*/  LOP3.LUT R2, R3, R2, RZ, 0x3c, !PT ;  /* 0x0000000203027212 */ /* 0x008fc400078e3cff */
[----:B----4-:R-:W-:-:S04]  /*4b40*/  LOP3.LUT R3, R7, R6, RZ, 0x3c, !PT ;  /* 0x0000000607037212 */ /* 0x010fc800078e3cff */
[----:B------:R-:W-:Y:S02]  /*4b50*/  PRMT R7, R2, 0x3340, R3 ;  /* 0x0000334002077816 */ /* 0x000fe40000000003 */
[----:B-----5:R-:W-:Y:S02]  /*4b60*/  LOP3.LUT R177, R9, R8, RZ, 0x3c, !PT ;  /* 0x0000000809b17212 */ /* 0x020fe400078e3cff */
[----:B--2---:R-:W-:-:S04]  /*4b70*/  LOP3.LUT R176, R11, R10, RZ, 0x3c, !PT ;  /* 0x0000000a0bb07212 */ /* 0x004fc800078e3cff */
[----:B------:R-:W-:-:S04]  /*4b80*/  PRMT R8, R177, 0x3340, R176 ;  /* 0x00003340b1087816 */ /* 0x000fc800000000b0 */
[----:B------:R-:W-:-:S05]  /*4b90*/  PRMT R8, R7, 0x5410, R8 ;  /* 0x0000541007087816 */ /* 0x000fca0000000008 */
[----:B------:R0:W-:Y:S04]  /*4ba0*/  STL [R1+0x300], R8 ;  /* 0x0003000801007387 */ /* 0x0001e80000100800 */
[----:B------:R-:W2:Y:S04]  /*4bb0*/  LD.E.U8 R6, desc[UR36][R166.64+0x204] ;  /* 0x00020424a6067980 */ /* 0x000ea8000c101100 */
[----:B------:R-:W2:Y:S04]  /*4bc0*/  LD.E.U8 R7, desc[UR36][R32.64+0x204] ;  /* 0x0002042420077980 */ /* 0x000ea8000c101100 */
[----:B------:R-:W3:Y:S04]  /*4bd0*/  LD.E.U8 R9, desc[UR36][R166.64+0x205] ;  /* 0x00020524a6097980 */ /* 0x000ee8000c101100 */
[----:B------:R-:W3:Y:S04]  /*4be0*/  LD.E.U8 R10, desc[UR36][R32.64+0x205] ;  /* 0x00020524200a7980 */ /* 0x000ee8000c101100 */
[----:B------:R-:W4:Y:S04]  /*4bf0*/  LD.E.U8 R11, desc[UR36][R166.64+0x206] ;  /* 0x00020624a60b7980 */ /* 0x000f28000c101100 */
[----:B------:R-:W4:Y:S04]  /*4c00*/  LD.E.U8 R12, desc[UR36][R32.64+0x206] ;  /* 0x00020624200c7980 */ /* 0x000f28000c101100 */
[----:B------:R-:W5:Y:S04]  /*4c10*/  LD.E.U8 R13, desc[UR36][R166.64+0x207] ;  /* 0x00020724a60d7980 */ /* 0x000f68000c101100 */
[----:B------:R-:W5:Y:S01]  /*4c20*/  LD.E.U8 R14, desc[UR36][R32.64+0x207] ;  /* 0x00020724200e7980 */ /* 0x000f62000c101100 */
[----:B--2---:R-:W-:-:S02]  /*4c30*/  LOP3.LUT R6, R7, R6, RZ, 0x3c, !PT ;  /* 0x0000000607067212 */ /* 0x004fc400078e3cff */
[----:B---3--:R-:W-:-:S04]  /*4c40*/  LOP3.LUT R7, R10, R9, RZ, 0x3c, !PT ;  /* 0x000000090a077212 */ /* 0x008fc800078e3cff */
[----:B------:R-:W-:Y:S02]  /*4c50*/  PRMT R9, R6, 0x3340, R7 ;  /* 0x0000334006097816 */ /* 0x000fe40000000007 */
[----:B----4-:R-:W-:Y:S02]  /*4c60*/  LOP3.LUT R179, R12, R11, RZ, 0x3c, !PT ;  /* 0x0000000b0cb37212 */ /* 0x010fe400078e3cff */
[----:B-----5:R-:W-:-:S04]  /*4c70*/  LOP3.LUT R178, R14, R13, RZ, 0x3c, !PT ;  /* 0x0000000d0eb27212 */ /* 0x020fc800078e3cff */
[----:B0-----:R-:W-:-:S04]  /*4c80*/  PRMT R8, R179, 0x3340, R178 ;  /* 0x00003340b3087816 */ /* 0x001fc800000000b2 */
        /* <DEDUP_REMOVED lines=206> */
[----:B-----5:R-:W-:Y:S02]  /*5970*/  LOP3.LUT R214, R16, R15, RZ, 0x3c, !PT ;  /* 0x0000000f10d67212 */ /* 0x020fe400078e3cff */
[----:B------:R-:W2:Y:S02]  /*5980*/  LDL.128 R12, [R1+0x1e0] ;  /* 0x0001e000010c7983 */ /* 0x000ea40000100c00 */
[----:B------:R-:W-:-:S04]  /*5990*/  PRMT R16, R217, 0x3340, R214 ;  /* 0x00003340d9107816 */ /* 0x000fc800000000d6 */
[----:B------:R-:W-:Y:S02]  /*59a0*/  PRMT R16, R9, 0x5410, R16 ;  /* 0x0000541009107816 */ /* 0x000fe40000000010 */
[----:B0-----:R-:W3:Y:S04]  /*59b0*/  LDL.128 R8, [R1+0x1f0] ;  /* 0x0001f00001087983 */ /* 0x001ee80000100c00 */
[----:B------:R0:W-:Y:S04]  /*59c0*/  STL [R1+0x338], R16 ;  /* 0x0003381001007387 */ /* 0x0001e80000100800 */
[----:B------:R-:W4:Y:S04]  /*59d0*/  LD.E.U8 R151, desc[UR36][R32.64+0x23c] ;  /* 0x00023c2420977980 */ /* 0x000f28000c101100 */
[----:B------:R-:W5:Y:S04]  /*59e0*/  LD.E.U8 R203, desc[UR36][R32.64+0x23d] ;  /* 0x00023d2420cb7980 */ /* 0x000f68000c101100 */
[----:B------:R-:W2:Y:S04]  /*59f0*/  LD.E.U8 R207, desc[UR36][R32.64+0x23f] ;  /* 0x00023f2420cf7980 */ /* 0x000ea8000c101100 */
[----:B------:R-:W3:Y:S04]  /*5a00*/  LD.E.U8 R205, desc[UR36][R32.64+0x23e] ;  /* 0x00023e2420cd7980 */ /* 0x000ee8000c101100 */
[----:B------:R-:W4:Y:S04]  /*5a10*/  LD.E.U8 R150, desc[UR36][R166.64+0x23c] ;  /* 0x00023c24a6967980 */ /* 0x000f28000c101100 */
[----:B------:R-:W5:Y:S04]  /*5a20*/  LD.E.U8 R198, desc[UR36][R166.64+0x23d] ;  /* 0x00023d24a6c67980 */ /* 0x000f68000c101100 */
[----:B------:R-:W3:Y:S04]  /*5a30*/  LD.E.U8 R202, desc[UR36][R166.64+0x23e] ;  /* 0x00023e24a6ca7980 */ /* 0x000ee8000c101100 */
[----:B------:R-:W2:Y:S04]  /*5a40*/  LD.E.U8 R204, desc[UR36][R166.64+0x23f] ;  /* 0x00023f24a6cc7980 */ /* 0x000ea8000c101100 */
[----:B0-----:R-:W2:Y:S04]  /*5a50*/  LDL.128 R16, [R1+0x1d0] ;  /* 0x0001d00001107983 */ /* 0x001ea80000100c00 */
[----:B------:R-:W2:Y:S01]  /*5a60*/  LDL.128 R32, [R1+0x190] ;  /* 0x0001900001207983 */ /* 0x000ea20000100c00 */
[----:B----4-:R-:W-:-:S02]  /*5a70*/  LOP3.LUT R199, R151, R150, RZ, 0x3c, !PT ;  /* 0x0000009697c77212 */ /* 0x010fc400078e3cff */
[----:B-----5:R-:W-:Y:S02]  /*5a80*/  LOP3.LUT R198, R203, R198, RZ, 0x3c, !PT ;  /* 0x000000c6cbc67212 */ /* 0x020fe400078e3cff */
[----:B---3--:R-:W-:Y:S02]  /*5a90*/  LOP3.LUT R205, R205, R202, RZ, 0x3c, !PT ;  /* 0x000000cacdcd7212 */ /* 0x008fe400078e3cff */
[----:B--2---:R-:W-:Y:S02]  /*5aa0*/  LOP3.LUT R204, R207, R204, RZ, 0x3c, !PT ;  /* 0x000000cccfcc7212 */ /* 0x004fe400078e3cff */
[----:B------:R-:W-:Y:S02]  /*5ab0*/  PRMT R151, R199, 0x3340, R198 ;  /* 0x00003340c7977816 */ /* 0x000fe400000000c6 */
[----:B------:R-:W-:-:S04]  /*5ac0*/  PRMT R150, R205, 0x3340, R204 ;  /* 0x00003340cd967816 */ /* 0x000fc800000000cc */
[----:B------:R-:W-:Y:S01]  /*5ad0*/  PRMT R202, R151, 0x5410, R150 ;  /* 0x0000541097ca7816 */ /* 0x000fe20000000096 */
[----:B------:R-:W-:-:S04]  /*5ae0*/  IMAD.WIDE R150, R175, 0x244, R4 ;  /* 0x00000244af967825 */ /* 0x000fc800078e0204 */
[----:B------:R0:W-:Y:S04]  /*5af0*/  STL [R1+0x33c], R202 ;  /* 0x00033cca01007387 */ /* 0x0001e80000100800 */
[----:B------:R0:W-:Y:S04]  /*5b00*/  ST.E desc[UR36][R150.64+0xfc], R11 ;  /* 0x0000fc0b96007985 */ /* 0x0001e8000c101924 */
        /* <DEDUP_REMOVED lines=191> */
[----:B------:R0:W-:Y:S01]  /*6700*/  ST.E desc[UR36][R150.64+0x240], R0 ;  /* 0x0002400096007985 */ /* 0x0001e2000c101924 */
[----:B------:R-:W-:-:S07]  /*6710*/  VIADD R175, R175, 0x1 ;  /* 0x00000001afaf7836 */ /* 0x000fce0000000000 */
.L_x_13:
[----:B------:R-:W-:Y:S05]  /*6720*/  BSYNC.RECONVERGENT B0 ;  /* 0x0000000000007941 */ /* 0x000fea0003800200 */
.L_x_12:
[----:B------:R-:W-:Y:S01]  /*6730*/  VIADD R173, R173, 0x1 ;  /* 0x00000001adad7836 */ /* 0x000fe20000000000 */
[----:B------:R-:W-:-:S04]  /*6740*/  ISETP.LT.AND P2, PT, R175, 0x4000, PT ;  /* 0x00004000af00780c */ /* 0x000fc80003f41270 */
[----:B------:R-:W-:-:S13]  /*6750*/  ISETP.GE.AND P0, PT, R173, R170, PT ;  /* 0x000000aaad00720c */ /* 0x000fda0003f06270 */
[----:B------:R-:W-:Y:S05]  /*6760*/  @!P0 BRA P2, `(.L_x_24) ;  /* 0xffffffd8007c8947 */ /* 0x000fea000103ffff */
.L_x_11:
[----:B------:R-:W-:Y:S05]  /*6770*/  BSYNC.RECONVERGENT B1 ;  /* 0x0000000000017941 */ /* 0x000fea0003800200 */
.L_x_10:
[----:B------:R-:W-:Y:S05]  /*6780*/  @P1 BRA `(.L_x_25) ;  /* 0xffffffd800441947 */ /* 0x000fea000383ffff */
.L_x_9:
[----:B------:R-:W-:Y:S05]  /*6790*/  BSYNC.RECONVERGENT B2 ;  /* 0x0000000000027941 */ /* 0x000fea0003800200 */
.L_x_8:
[----:B------:R-:W-:Y:S01]  /*67a0*/  VIADD R174, R174, 0x1 ;  /* 0x00000001aeae7836 */ /* 0x000fe20000000000 */
[----:B------:R-:W-:Y:S01]  /*67b0*/  ISETP.NE.AND P1, PT, R175, RZ, PT ;  /* 0x000000ffaf00720c */ /* 0x000fe20003f25270 */
[----:B------:R-:W-:-:S03]  /*67c0*/  IMAD.MOV.U32 R170, RZ, RZ, R175 ;  /* 0x000000ffffaa7224 */ /* 0x000fc600078e00af */
[----:B------:R-:W-:-:S13]  /*67d0*/  ISETP.NE.AND P0, PT, R174, 0x7, PT ;  /* 0x00000007ae00780c */ /* 0x000fda0003f05270 */
[----:B------:R-:W-:Y:S05]  /*67e0*/  @P0 BRA P1, `(.L_x_26) ;  /* 0xffffffd800100947 */ /* 0x000fea000083ffff */
[----:B------:R-:W-:Y:S05]  /*67f0*/  BSYNC.RECONVERGENT B3 ;  /* 0x0000000000037941 */ /* 0x000fea0003800200 */
.L_x_7:
[----:B------:R-:W-:Y:S01]  /*6800*/  ISETP.GE.AND P0, PT, R175, 0x1, PT ;  /* 0x00000001af00780c */ /* 0x000fe20003f06270 */
[----:B------:R-:W-:-:S12]  /*6810*/  BSSY B0, `(.L_x_27) ;  /* 0x00001e1000007945 */ /* 0x000fd80003800000 */
[----:B------:R-:W-:Y:S05]  /*6820*/  @!P0 BRA `(.L_x_28) ;  /* 0x0000001c007c8947 */ /* 0x000fea0003800000 */
[----:B0-----:R-:W0:Y:S01]  /*6830*/  LDC.64 R2, c[0x0][0x398] ;  /* 0x0000e600ff027b82 */ /* 0x001e220000000a00 */
[----:B------:R-:W-:-:S07]  /*6840*/  IMAD.MOV.U32 R0, RZ, RZ, RZ ;  /* 0x000000ffff007224 */ /* 0x000fce00078e00ff */
[----:B------:R-:W1:Y:S02]  /*6850*/  LDC.64 R6, c[0x0][0x390] ;  /* 0x0000e400ff067b82 */ /* 0x000e640000000a00 */
.L_x_31:
[----:B0-2---:R-:W2:Y:S01]  /*6860*/  LDG.E R8, desc[UR36][R2.64] ;  /* 0x0000002402087981 */ /* 0x005ea2000c1e1900 */
[----:B------:R-:W-:Y:S05]  /*6870*/  YIELD ;  /* 0x0000000000007946 */ /* 0x000fea0003800000 */
[----:B--2---:R-:W-:-:S13]  /*6880*/  ISETP.GT.U32.AND P0, PT, R8, 0x9, PT ;  /* 0x000000090800780c */ /* 0x004fda0003f04070 */
[----:B------:R-:W-:Y:S05]  /*6890*/  @P0 BRA `(.L_x_28) ;  /* 0x0000001c00600947 */ /* 0x000fea0003800000 */
[----:B------:R-:W-:-:S05]  /*68a0*/  IMAD.WIDE.U32 R8, R0, 0x244, R4 ;  /* 0x0000024400087825 */ /* 0x000fca00078e0004 */
[----:B------:R-:W2:Y:S01]  /*68b0*/  LD.E R10, desc[UR36][R8.64+0x240] ;  /* 0x00024024080a7980 */ /* 0x000ea2000c101900 */
[----:B------:R-:W-:Y:S01]  /*68c0*/  BSSY.RECONVERGENT B1, `(.L_x_29) ;  /* 0x00001d2000017945 */ /* 0x000fe20003800200 */
[----:B--2---:R-:W-:-:S13]  /*68d0*/  ISETP.NE.AND P0, PT, R10, 0x80, PT ;  /* 0x000000800a00780c */ /* 0x004fda0003f05270 */
[----:B------:R-:W-:Y:S05]  /*68e0*/  @P0 BRA `(.L_x_30) ;  /* 0x0000001c003c0947 */ /* 0x000fea0003800000 */
[----:B------:R-:W2:Y:S02]  /*68f0*/  LD.E.U8 R10, desc[UR36][R8.64+0x200] ;  /* 0x00020024080a7980 */ /* 0x000ea4000c101100 */
[----:B--2---:R-:W-:-:S13]  /*6900*/  ISETP.NE.AND P0, PT, R10, RZ, PT ;  /* 0x000000ff0a00720c */ /* 0x004fda0003f05270 */
        /* <DEDUP_REMOVED lines=190> */
[----:B------:R-:W0:Y:S01]  /*74f0*/  S2R R13, SR_LANEID ;  /* 0x00000000000d7919 */ /* 0x000e220000000000 */
[----:B------:R-:W-:Y:S02]  /*7500*/  VOTEU.ANY UR4, UPT, PT ;  /* 0x0000000000047886 */ /* 0x000fe400038e0100 */
[----:B------:R-:W0:Y:S08]  /*7510*/  FLO.U32 R12, UR4 ;  /* 0x00000004000c7d00 */ /* 0x000e3000080e0000 */
[----:B------:R-:W2:Y:S01]  /*7520*/  POPC R11, UR4 ;  /* 0x00000004000b7d09 */ /* 0x000ea20008000000 */
[----:B0-----:R-:W-:-:S13]  /*7530*/  ISETP.EQ.U32.AND P0, PT, R12, R13, PT ;  /* 0x0000000d0c00720c */ /* 0x001fda0003f02070 */
[----:B--2---:R-:W2:Y:S01]  /*7540*/  @P0 ATOMG.E.ADD.STRONG.GPU PT, R11, desc[UR36][R2.64], R11 ;  /* 0x8000000b020b09a8 */ /* 0x004ea200081ef124 */
[----:B------:R-:W0:Y:S02]  /*7550*/  S2R R13, SR_LTMASK ;  /* 0x00000000000d7919 */ /* 0x000e240000003900 */
[----:B0-----:R-:W-:-:S06]  /*7560*/  LOP3.LUT R13, R13, UR4, RZ, 0xc0, !PT ;  /* 0x000000040d0d7c12 */ /* 0x001fcc000f8ec0ff */
[----:B------:R-:W0:Y:S01]  /*7570*/  POPC R13, R13 ;  /* 0x0000000d000d7309 */ /* 0x000e220000000000 */
[----:B--2---:R-:W0:Y:S02]  /*7580*/  SHFL.IDX PT, R10, R11, R12, 0x1f ;  /* 0x00001f0c0b0a7589 */ /* 0x004e2400000e0000 */
[----:B0-----:R-:W-:-:S05]  /*7590*/  IMAD.IADD R10, R10, 0x1, R13 ;  /* 0x000000010a0a7824 */ /* 0x001fca00078e020d */
[----:B------:R-:W-:-:S13]  /*75a0*/  ISETP.GT.U32.AND P0, PT, R10, 0x9, PT ;  /* 0x000000090a00780c */ /* 0x000fda0003f04070 */
[----:B------:R-:W-:Y:S05]  /*75b0*/  @P0 BRA `(.L_x_30) ;  /* 0x0000001000080947 */ /* 0x000fea0003800000 */
[----:B------:R-:W2:Y:S01]  /*75c0*/  LD.E R13, desc[UR36][R8.64] ;  /* 0x00000024080d7980 */ /* 0x000ea2000c101900 */
[----:B------:R-:W-:-:S04]  /*75d0*/  IMAD.SHL.U32 R11, R10, 0x80, RZ ;  /* 0x000000800a0b7824 */ /* 0x000fc800078e00ff */
[----:B-1----:R-:W-:-:S05]  /*75e0*/  IMAD.WIDE.U32 R10, R11, 0x4, R6 ;  /* 0x000000040b0a7825 */ /* 0x002fca00078e0006 */
[----:B--2---:R0:W-:Y:S04]  /*75f0*/  STG.E desc[UR36][R10.64], R13 ;  /* 0x0000000d0a007986 */ /* 0x0041e8000c101924 */
[----:B------:R-:W2:Y:S04]  /*7600*/  LD.E R15, desc[UR36][R8.64+0x4] ;  /* 0x00000424080f7980 */ /* 0x000ea8000c101900 */
[----:B--2---:R1:W-:Y:S04]  /*7610*/  STG.E desc[UR36][R10.64+0x4], R15 ;  /* 0x0000040f0a007986 */ /* 0x0043e8000c101924 */
[----:B------:R-:W2:Y:S04]  /*7620*/  LD.E R17, desc[UR36][R8.64+0x8] ;  /* 0x0000082408117980 */ /* 0x000ea8000c101900 */
[----:B--2---:R2:W-:Y:S04]  /*7630*/  STG.E desc[UR36][R10.64+0x8], R17 ;  /* 0x000008110a007986 */ /* 0x0045e8000c101924 */
[----:B------:R-:W3:Y:S04]  /*7640*/  LD.E R19, desc[UR36][R8.64+0xc] ;  /* 0x00000c2408137980 */ /* 0x000ee8000c101900 */
[----:B---3--:R3:W-:Y:S04]  /*7650*/  STG.E desc[UR36][R10.64+0xc], R19 ;  /* 0x00000c130a007986 */ /* 0x0087e8000c101924 */
[----:B------:R-:W4:Y:S04]  /*7660*/  LD.E R21, desc[UR36][R8.64+0x10] ;  /* 0x0000102408157980 */ /* 0x000f28000c101900 */
[----:B----4-:R4:W-:Y:S04]  /*7670*/  STG.E desc[UR36][R10.64+0x10], R21 ;  /* 0x000010150a007986 */ /* 0x0109e8000c101924 */
[----:B------:R-:W5:Y:S04]  /*7680*/  LD.E R23, desc[UR36][R8.64+0x14] ;  /* 0x0000142408177980 */ /* 0x000f68000c101900 */
[----:B-----5:R5:W-:Y:S04]  /*7690*/  STG.E desc[UR36][R10.64+0x14], R23 ;  /* 0x000014170a007986 */ /* 0x020be8000c101924 */
[----:B0-----:R-:W2:Y:S04]  /*76a0*/  LD.E R13, desc[UR36][R8.64+0x18] ;  /* 0x00001824080d7980 */ /* 0x001ea8000c101900 */
[----:B--2---:R0:W-:Y:S04]  /*76b0*/  STG.E desc[UR36][R10.64+0x18], R13 ;  /* 0x0000180d0a007986 */ /* 0x0041e8000c101924 */
[----:B-1----:R-:W2:Y:S04]  /*76c0*/  LD.E R15, desc[UR36][R8.64+0x1c] ;  /* 0x00001c24080f7980 */ /* 0x002ea8000c101900 */
[----:B--2---:R1:W-:Y:S04]  /*76d0*/  STG.E desc[UR36][R10.64+0x1c], R15 ;  /* 0x00001c0f0a007986 */ /* 0x0043e8000c101924 */
[----:B------:R-:W2:Y:S04]  /*76e0*/  LD.E R17, desc[UR36][R8.64+0x20] ;  /* 0x0000202408117980 */ /* 0x000ea8000c101900 */
[----:B--2---:R2:W-:Y:S04]  /*76f0*/  STG.E desc[UR36][R10.64+0x20], R17 ;  /* 0x000020110a007986 */ /* 0x0045e8000c101924 */
[----:B---3--:R-:W3:Y:S04]  /*7700*/  LD.E R19, desc[UR36][R8.64+0x24] ;  /* 0x0000242408137980 */ /* 0x008ee8000c101900 */
[----:B---3--:R3:W-:Y:S04]  /*7710*/  STG.E desc[UR36][R10.64+0x24], R19 ;  /* 0x000024130a007986 */ /* 0x0087e8000c101924 */
[----:B----4-:R-:W4:Y:S04]  /*7720*/  LD.E R21, desc[UR36][R8.64+0x28] ;  /* 0x0000282408157980 */ /* 0x010f28000c101900 */
[----:B----4-:R4:W-:Y:S04]  /*7730*/  STG.E desc[UR36][R10.64+0x28], R21 ;  /* 0x000028150a007986 */ /* 0x0109e8000c101924 */
[----:B-----5:R-:W5:Y:S04]  /*7740*/  LD.E R23, desc[UR36][R8.64+0x2c] ;  /* 0x00002c2408177980 */ /* 0x020f68000c101900 */
        /* <DEDUP_REMOVED lines=225> */
[----:B----4-:R-:W3:Y:S04]  /*8560*/  LD.E R21, desc[UR36][R8.64+0x1f0] ;  /* 0x0001f02408157980 */ /* 0x010ee8000c101900 */
[----:B---3--:R2:W-:Y:S04]  /*8570*/  STG.E desc[UR36][R10.64+0x1f0], R21 ;  /* 0x0001f0150a007986 */ /* 0x0085e8000c101924 */
[----:B-----5:R-:W3:Y:S04]  /*8580*/  LD.E R23, desc[UR36][R8.64+0x1f4] ;  /* 0x0001f42408177980 */ /* 0x020ee8000c101900 */
[----:B---3--:R2:W-:Y:S04]  /*8590*/  STG.E desc[UR36][R10.64+0x1f4], R23 ;  /* 0x0001f4170a007986 */ /* 0x0085e8000c101924 */
[----:B0-----:R-:W3:Y:S04]  /*85a0*/  LD.E R13, desc[UR36][R8.64+0x1f8] ;  /* 0x0001f824080d7980 */ /* 0x001ee8000c101900 */
[----:B---3--:R2:W-:Y:S04]  /*85b0*/  STG.E desc[UR36][R10.64+0x1f8], R13 ;  /* 0x0001f80d0a007986 */ /* 0x0085e8000c101924 */
[----:B-1----:R-:W3:Y:S04]  /*85c0*/  LD.E R15, desc[UR36][R8.64+0x1fc] ;  /* 0x0001fc24080f7980 */ /* 0x002ee8000c101900 */
[----:B---3--:R2:W-:Y:S02]  /*85d0*/  STG.E desc[UR36][R10.64+0x1fc], R15 ;  /* 0x0001fc0f0a007986 */ /* 0x0085e4000c101924 */
.L_x_30:
[----:B------:R-:W-:Y:S05]  /*85e0*/  BSYNC.RECONVERGENT B1 ;  /* 0x0000000000017941 */ /* 0x000fea0003800200 */
.L_x_29:
[----:B------:R-:W-:-:S05]  /*85f0*/  VIADD R0, R0, 0x1 ;  /* 0x0000000100007836 */ /* 0x000fca0000000000 */
[----:B------:R-:W-:-:S13]  /*8600*/  ISETP.NE.AND P0, PT, R0, R175, PT ;  /* 0x000000af0000720c */ /* 0x000fda0003f05270 */
[----:B------:R-:W-:Y:S05]  /*8610*/  @P0 BRA `(.L_x_31) ;  /* 0xffffffe000900947 */ /* 0x000fea000383ffff */
.L_x_28:
[----:B------:R-:W-:Y:S05]  /*8620*/  BSYNC B0 ;  /* 0x0000000000007941 */ /* 0x000fea0003800000 */
.L_x_27:
[----:B0-----:R-:W-:-:S04]  /*8630*/  MOV R0, 0x8 ;  /* 0x0000000800007802 */ /* 0x001fc80000000f00 */
[----:B------:R0:W3:Y:S03]  /*8640*/  LDC.64 R2, c[0x4][R0] ;  /* 0x0100000000027b82 */ /* 0x0000e60000000a00 */
[----:B--2---:R-:W-:-:S07]  /*8650*/  LEPC R20, `(.L_x_32) ;  /* 0x000000001014794e */ /* 0x004fce0000000000 */
[----:B01-3--:R-:W-:Y:S05]  /*8660*/  CALL.ABS.NOINC R2 ;  /* 0x0000000002007343 */ /* 0x00bfea0003c00000 */
.L_x_32:
[----:B------:R-:W-:Y:S05]  /*8670*/  EXIT ;  /* 0x000000000000794d */ /* 0x000fea0003800000 */
.L_x_33:
[----:B------:R-:W-:-:S00]  /*8680*/  BRA `(.L_x_33) ;  /* 0xfffffffc00fc7947 */ /* 0x000fc0000383ffff */
[----:B------:R-:W-:-:S00]  /*8690*/  NOP ;  /* 0x0000000000007918 */ /* 0x000fc00000000000 */
        /* <DEDUP_REMOVED lines=14> */
.L_x_34:


//--------------------- .nv.shared.reserved.0     --------------------------
	.section	.nv.shared.reserved.0,"aw",@nobits
	.weak		__nv_reservedSMEM_offset_0_alias
	.size		__nv_reservedSMEM_offset_0_alias, 0, 64
	.other		__nv_reservedSMEM_offset_0_alias,@"STO_CUDA_RESERVED_SHARED STV_DEFAULT"
__nv_reservedSMEM_offset_0_alias:
	.zero		0
	.zero		64


//--------------------- .nv.constant0._Z22equihash_wagner_kernelPKhjPjS1_ --------------------------
	.section	.nv.constant0._Z22equihash_wagner_kernelPKhjPjS1_,"a",@progbits
	.sectionflags	@""
	.align	4
.nv.constant0._Z22equihash_wagner_kernelPKhjPjS1_:
	.zero		928


//--------------------- SYMBOLS --------------------------

	.type		.nv.reservedSmem.offset0,@object
	.size		.nv.reservedSmem.offset0,0x4
	.type		malloc,@function
	.type		free,@function
